	.headerflags	@"EF_CUDA_TEXMODE_UNIFIED EF_CUDA_64BIT_ADDRESS EF_CUDA_SM86 EF_CUDA_VIRTUAL_SM(EF_CUDA_SM86)"
	.elftype	@"ET_EXEC"


//--------------------- .nv.info                  --------------------------
	.section	.nv.info,"",@"SHT_CUDA_INFO"
	.align	4


	//----- nvinfo : EIATTR_REGCOUNT
	.align		4
        /*0000*/ 	.byte	0x04, 0x2f
        /*0002*/ 	.short	(.L_1 - .L_0)
	.align		4
.L_0:
        /*0004*/ 	.word	index@(triton_tem_fused__int_mm_14)
        /*0008*/ 	.word	0x000000fb


	//----- nvinfo : EIATTR_MIN_STACK_SIZE
	.align		4
.L_1:
        /*000c*/ 	.byte	0x04, 0x12
        /*000e*/ 	.short	(.L_3 - .L_2)
	.align		4
.L_2:
        /*0010*/ 	.word	index@(triton_tem_fused__int_mm_14)
        /*0014*/ 	.word	0x00000000


	//----- nvinfo : EIATTR_FRAME_SIZE
	.align		4
.L_3:
        /*0018*/ 	.byte	0x04, 0x11
        /*001a*/ 	.short	(.L_5 - .L_4)
	.align		4
.L_4:
        /*001c*/ 	.word	index@(triton_tem_fused__int_mm_14)
        /*0020*/ 	.word	0x00000000


	//----- nvinfo : EIATTR_MIN_STACK_SIZE
	.align		4
.L_5:
        /*0024*/ 	.byte	0x04, 0x12
        /*0026*/ 	.short	(.L_7 - .L_6)
	.align		4
.L_6:
        /*0028*/ 	.word	index@(triton_tem_fused__int_mm_14)
        /*002c*/ 	.word	0x00000000
.L_7:


//--------------------- .nv.info.triton_tem_fused__int_mm_14 --------------------------
	.section	.nv.info.triton_tem_fused__int_mm_14,"",@"SHT_CUDA_INFO"
	.sectionflags	@""
	.align	4


	//----- nvinfo : EIATTR_CUDA_API_VERSION
	.align		4
        /*0000*/ 	.byte	0x04, 0x37
        /*0002*/ 	.short	(.L_9 - .L_8)
.L_8:
        /*0004*/ 	.word	0x0000007c


	//----- nvinfo : EIATTR_SW2861232_WAR
	.align		4
.L_9:
        /*0008*/ 	.byte	0x01, 0x35
	.zero		2


	//----- nvinfo : EIATTR_PARAM_CBANK
	.align		4
        /*000c*/ 	.byte	0x04, 0x0a
        /*000e*/ 	.short	(.L_11 - .L_10)
	.align		4
.L_10:
        /*0010*/ 	.word	index@(.nv.constant0.triton_tem_fused__int_mm_14)
        /*0014*/ 	.short	0x0160
        /*0016*/ 	.short	0x0020


	//----- nvinfo : EIATTR_CBANK_PARAM_SIZE
	.align		4
.L_11:
        /*0018*/ 	.byte	0x03, 0x19
        /*001a*/ 	.short	0x0020


	//----- nvinfo : EIATTR_KPARAM_INFO
	.align		4
        /*001c*/ 	.byte	0x04, 0x17
        /*001e*/ 	.short	(.L_13 - .L_12)
.L_12:
        /*0020*/ 	.word	0x00000000
        /*0024*/ 	.short	0x0003
        /*0026*/ 	.short	0x0018
        /*0028*/ 	.byte	0x00, 0xf4, 0x21, 0x00


	//----- nvinfo : EIATTR_KPARAM_INFO
	.align		4
.L_13:
        /*002c*/ 	.byte	0x04, 0x17
        /*002e*/ 	.short	(.L_15 - .L_14)
.L_14:
        /*0030*/ 	.word	0x00000000
        /*0034*/ 	.short	0x0002
        /*0036*/ 	.short	0x0010
        /*0038*/ 	.byte	0x00, 0xf4, 0x21, 0x00


	//----- nvinfo : EIATTR_KPARAM_INFO
	.align		4
.L_15:
        /*003c*/ 	.byte	0x04, 0x17
        /*003e*/ 	.short	(.L_17 - .L_16)
.L_16:
        /*0040*/ 	.word	0x00000000
        /*0044*/ 	.short	0x0001
        /*0046*/ 	.short	0x0008
        /*0048*/ 	.byte	0x00, 0xf4, 0x21, 0x00


	//----- nvinfo : EIATTR_KPARAM_INFO
	.align		4
.L_17:
        /*004c*/ 	.byte	0x04, 0x17
        /*004e*/ 	.short	(.L_19 - .L_18)
.L_18:
        /*0050*/ 	.word	0x00000000
        /*0054*/ 	.short	0x0000
        /*0056*/ 	.short	0x0000
        /*0058*/ 	.byte	0x00, 0xf4, 0x21, 0x00


	//----- nvinfo : EIATTR_MAXREG_COUNT
	.align		4
.L_19:
        /*005c*/ 	.byte	0x03, 0x1b
        /*005e*/ 	.short	0x00ff


	//----- nvinfo : EIATTR_EXIT_INSTR_OFFSETS
	.align		4
        /*0060*/ 	.byte	0x04, 0x1c
        /*0062*/ 	.short	(.L_21 - .L_20)


	//   ....[0]....
.L_20:
        /*0064*/ 	.word	0x00003ee0


	//   ....[1]....
        /*0068*/ 	.word	0x00003f30


	//----- nvinfo : EIATTR_REQNTID
	.align		4
.L_21:
        /*006c*/ 	.byte	0x04, 0x10
        /*006e*/ 	.short	(.L_23 - .L_22)
.L_22:
        /*0070*/ 	.word	0x00000100
        /*0074*/ 	.word	0x00000001
        /*0078*/ 	.word	0x00000001
.L_23:


//--------------------- .nv.callgraph             --------------------------
	.section	.nv.callgraph,"",@"SHT_CUDA_CALLGRAPH"
	.align	4
	.sectionentsize	8
	.align		4
        /*0000*/ 	.word	0x00000000
	.align		4
        /*0004*/ 	.word	0xffffffff
	.align		4
        /*0008*/ 	.word	0x00000000
	.align		4
        /*000c*/ 	.word	0xfffffffe
	.align		4
        /*0010*/ 	.word	0x00000000
	.align		4
        /*0014*/ 	.word	0xfffffffd
	.align		4
        /*0018*/ 	.word	0x00000000
	.align		4
        /*001c*/ 	.word	0xfffffffc


//--------------------- .nv.rel.action            --------------------------
	.section	.nv.rel.action,"",@"SHT_CUDA_RELOCINFO"
	.align	8
	.sectionentsize	8
        /*0000*/ 	.byte	0x73, 0x00, 0x00, 0x00, 0x00, 0x00, 0x00, 0x00, 0x00, 0x00, 0x00, 0x11, 0x25, 0x00, 0x05, 0x36


//--------------------- .nv.constant0.triton_tem_fused__int_mm_14 --------------------------
	.section	.nv.constant0.triton_tem_fused__int_mm_14,"a",@progbits
	.sectionflags	@""
	.align	4
.nv.constant0.triton_tem_fused__int_mm_14:
	.zero		384


//--------------------- .text.triton_tem_fused__int_mm_14 --------------------------
	.section	.text.triton_tem_fused__int_mm_14,"ax",@progbits
	.sectionflags	@"SHF_BARRIERS=1"
	.sectioninfo	@"SHI_REGISTERS=251"
	.align	128
        .global         triton_tem_fused__int_mm_14
        .type           triton_tem_fused__int_mm_14,@function
        .size           triton_tem_fused__int_mm_14,(.L_x_2 - triton_tem_fused__int_mm_14)
        .other          triton_tem_fused__int_mm_14,@"STO_CUDA_ENTRY STV_DEFAULT"
triton_tem_fused__int_mm_14:
.text.triton_tem_fused__int_mm_14:
[----:B------:R-:W-:Y:S02]  /*0000*/  IMAD.MOV.U32 R1, RZ, RZ, c[0x0][0x28] ;  /* 0x00000a00ff017624 */ /* 0x000fe400078e00ff */
[----:B------:R-:W1:Y:S01]  /*0010*/  S2UR UR10, SR_CTAID.X ;  /* 0x00000000000a79c3 */ /* 0x000e620000002500 */
[----:B------:R-:W2:Y:S01]  /*0020*/  S2R R4, SR_CTAID.X ;  /* 0x0000000000047919 */ /* 0x000ea20000002500 */
[----:B------:R-:W-:Y:S01]  /*0030*/  CS2R R128, SRZ ;  /* 0x0000000000807805 */ /* 0x000fe2000001ff00 */
[----:B------:R-:W-:Y:S01]  /*0040*/  CS2R R130, SRZ ;  /* 0x0000000000827805 */ /* 0x000fe2000001ff00 */
[----:B------:R-:W-:Y:S01]  /*0050*/  CS2R R132, SRZ ;  /* 0x0000000000847805 */ /* 0x000fe2000001ff00 */
[----:B------:R-:W3:Y:S01]  /*0060*/  S2R R13, SR_TID.X ;  /* 0x00000000000d7919 */ /* 0x000ee20000002100 */
[----:B------:R-:W-:Y:S01]  /*0070*/  CS2R R134, SRZ ;  /* 0x0000000000867805 */ /* 0x000fe2000001ff00 */
        /* <DEDUP_REMOVED lines=17> */
[----:B-1----:R-:W-:Y:S01]  /*0190*/  UIMAD.WIDE UR4, UR10, 0x2aaaaaab, URZ ;  /* 0x2aaaaaab0a0478a5 */ /* 0x002fe2000f8e023f */
[----:B------:R-:W-:Y:S01]  /*01a0*/  CS2R R142, SRZ ;  /* 0x00000000008e7805 */ /* 0x000fe2000001ff00 */
[----:B------:R-:W-:Y:S01]  /*01b0*/  UISETP.GE.AND UP1, UPT, UR10, URZ, UPT ;  /* 0x0000003f0a00728c */ /* 0x000fe2000bf26270 */
[----:B------:R-:W-:Y:S01]  /*01c0*/  CS2R R40, SRZ ;  /* 0x0000000000287805 */ /* 0x000fe2000001ff00 */
[----:B------:R-:W-:Y:S01]  /*01d0*/  USHF.R.U32.HI UR4, URZ, 0x1f, UR5 ;  /* 0x0000001f3f047899 */ /* 0x000fe20008011605 */
[----:B---3--:R-:W-:Y:S01]  /*01e0*/  IMAD.SHL.U32 R247, R13, 0x2, RZ ;  /* 0x000000020df77824 */ /* 0x008fe200078e00ff */
[----:B------:R-:W-:Y:S01]  /*01f0*/  SHF.R.U32.HI R228, RZ, 0x2, R13 ;  /* 0x00000002ffe47819 */ /* 0x000fe2000001160d */
[----:B------:R-:W-:Y:S01]  /*0200*/  CS2R R42, SRZ ;  /* 0x00000000002a7805 */ /* 0x000fe2000001ff00 */
[----:B------:R-:W-:Y:S01]  /*0210*/  ULEA.HI.SX32 UR6, UR5, UR4, 0x1c ;  /* 0x0000000405067291 */ /* 0x000fe2000f8fe23f */
[----:B------:R-:W-:Y:S01]  /*0220*/  CS2R R44, SRZ ;  /* 0x00000000002c7805 */ /* 0x000fe2000001ff00 */
[----:B------:R-:W-:Y:S01]  /*0230*/  LOP3.LUT R7, R247, 0x30, RZ, 0xc0, !PT ;  /* 0x00000030f7077812 */ /* 0x000fe200078ec0ff */
[----:B------:R-:W-:Y:S01]  /*0240*/  UMOV UR4, 0xfffffff8 ;  /* 0xfffffff800047882 */ /* 0x000fe20000000000 */
[----:B------:R-:W-:Y:S01]  /*0250*/  CS2R R46, SRZ ;  /* 0x00000000002e7805 */ /* 0x000fe2000001ff00 */
[----:B------:R-:W-:Y:S01]  /*0260*/  UIMAD UR4, UR6, UR4, 0x4 ;  /* 0x00000004060474a4 */ /* 0x000fe2000f8e0204 */
[----:B------:R-:W-:Y:S01]  /*0270*/  CS2R R48, SRZ ;  /* 0x0000000000307805 */ /* 0x000fe2000001ff00 */
[----:B------:R-:W-:Y:S01]  /*0280*/  UIMAD UR9, UR6, -0x60, UR10 ;  /* 0xffffffa0060978a4 */ /* 0x000fe2000f8e020a */
[----:B------:R-:W-:Y:S01]  /*0290*/  CS2R R50, SRZ ;  /* 0x0000000000327805 */ /* 0x000fe2000001ff00 */
[----:B------:R-:W-:Y:S01]  /*02a0*/  UISETP.LT.AND UP0, UPT, UR4, 0x8, UPT ;  /* 0x000000080400788c */ /* 0x000fe2000bf01270 */
[----:B------:R-:W-:Y:S01]  /*02b0*/  CS2R R52, SRZ ;  /* 0x0000000000347805 */ /* 0x000fe2000001ff00 */
[----:B------:R-:W-:Y:S01]  /*02c0*/  CS2R R54, SRZ ;  /* 0x0000000000367805 */ /* 0x000fe2000001ff00 */
[----:B------:R-:W-:Y:S01]  /*02d0*/  CS2R R56, SRZ ;  /* 0x0000000000387805 */ /* 0x000fe2000001ff00 */
[----:B------:R-:W-:Y:S01]  /*02e0*/  USEL UR7, UR4, 0x8, UP0 ;  /* 0x0000000804077887 */ /* 0x000fe20008000000 */
[----:B------:R-:W-:Y:S01]  /*02f0*/  IMAD.U32 R5, RZ, RZ, UR9 ;  /* 0x00000009ff057e24 */ /* 0x000fe2000f8e00ff */
[----:B------:R-:W-:Y:S01]  /*0300*/  CS2R R58, SRZ ;  /* 0x00000000003a7805 */ /* 0x000fe2000001ff00 */
[----:B------:R-:W-:Y:S01]  /*0310*/  UMOV UR4, URZ ;  /* 0x0000003f00047c82 */ /* 0x000fe20008000000 */
[----:B------:R-:W-:Y:S01]  /*0320*/  CS2R R60, SRZ ;  /* 0x00000000003c7805 */ /* 0x000fe2000001ff00 */
[----:B------:R-:W-:Y:S01]  /*0330*/  ULOP3.LUT UR9, UR9, UR7, URZ, 0x3c, !UPT ;  /* 0x0000000709097292 */ /* 0x000fe2000f8e3c3f */
[----:B------:R-:W-:Y:S01]  /*0340*/  IMAD.U32 R3, RZ, RZ, UR7 ;  /* 0x00000007ff037e24 */ /* 0x000fe2000f8e00ff */
[----:B------:R-:W-:Y:S01]  /*0350*/  CS2R R62, SRZ ;  /* 0x00000000003e7805 */ /* 0x000fe2000001ff00 */
[----:B------:R-:W-:Y:S01]  /*0360*/  CS2R R64, SRZ ;  /* 0x0000000000407805 */ /* 0x000fe2000001ff00 */
[----:B------:R-:W-:Y:S01]  /*0370*/  UISETP.GE.AND UP0, UPT, UR9, URZ, UPT ;  /* 0x0000003f0900728c */ /* 0x000fe2000bf06270 */
[----:B------:R-:W-:Y:S01]  /*0380*/  CS2R R66, SRZ ;  /* 0x0000000000427805 */ /* 0x000fe2000001ff00 */
[----:B------:R-:W-:Y:S01]  /*0390*/  IABS R6, R3 ;  /* 0x0000000300067213 */ /* 0x000fe20000000000 */
[----:B------:R-:W-:Y:S01]  /*03a0*/  CS2R R68, SRZ ;  /* 0x0000000000447805 */ /* 0x000fe2000001ff00 */
[----:B------:R-:W-:Y:S01]  /*03b0*/  CS2R R70, SRZ ;  /* 0x0000000000467805 */ /* 0x000fe2000001ff00 */
[----:B------:R-:W-:Y:S01]  /*03c0*/  CS2R R72, SRZ ;  /* 0x0000000000487805 */ /* 0x000fe2000001ff00 */
[----:B------:R1:W3:Y:S01]  /*03d0*/  R2UR UR14, R6 ;  /* 0x00000000060e73c2 */ /* 0x0002e200000e0000 */
[----:B------:R-:W-:Y:S01]  /*03e0*/  CS2R R74, SRZ ;  /* 0x00000000004a7805 */ /* 0x000fe2000001ff00 */
[----:B------:R-:W-:Y:S01]  /*03f0*/  CS2R R76, SRZ ;  /* 0x00000000004c7805 */ /* 0x000fe2000001ff00 */
[----:B------:R-:W-:Y:S01]  /*0400*/  CS2R R78, SRZ ;  /* 0x00000000004e7805 */ /* 0x000fe2000001ff00 */
[----:B------:R-:W-:Y:S01]  /*0410*/  CS2R R80, SRZ ;  /* 0x0000000000507805 */ /* 0x000fe2000001ff00 */
[----:B------:R-:W-:Y:S01]  /*0420*/  CS2R R82, SRZ ;  /* 0x0000000000527805 */ /* 0x000fe2000001ff00 */
[----:B------:R-:W-:Y:S01]  /*0430*/  CS2R R84, SRZ ;  /* 0x0000000000547805 */ /* 0x000fe2000001ff00 */
[----:B------:R-:W-:Y:S01]  /*0440*/  CS2R R86, SRZ ;  /* 0x0000000000567805 */ /* 0x000fe2000001ff00 */
[----:B-1----:R-:W-:Y:S01]  /*0450*/  IABS R6, R5 ;  /* 0x0000000500067213 */ /* 0x002fe20000000000 */
[----:B------:R-:W-:Y:S01]  /*0460*/  CS2R R188, SRZ ;  /* 0x0000000000bc7805 */ /* 0x000fe2000001ff00 */
[----:B------:R-:W-:Y:S01]  /*0470*/  IABS R5, R3 ;  /* 0x0000000300057213 */ /* 0x000fe20000000000 */
[----:B------:R-:W-:Y:S01]  /*0480*/  CS2R R190, SRZ ;  /* 0x0000000000be7805 */ /* 0x000fe2000001ff00 */
[----:B------:R1:W4:Y:S01]  /*0490*/  R2UR UR11, R6 ;  /* 0x00000000060b73c2 */ /* 0x00032200000e0000 */
[----:B--2---:R-:W-:Y:S01]  /*04a0*/  IABS R3, R4 ;  /* 0x0000000400037213 */ /* 0x004fe20000000000 */
[----:B------:R-:W-:Y:S01]  /*04b0*/  CS2R R184, SRZ ;  /* 0x0000000000b87805 */ /* 0x000fe2000001ff00 */
[----:B------:R-:W-:Y:S01]  /*04c0*/  IMAD.MOV R5, RZ, RZ, -R5 ;  /* 0x000000ffff057224 */ /* 0x000fe200078e0a05 */
[----:B------:R-:W-:Y:S01]  /*04d0*/  CS2R R186, SRZ ;  /* 0x0000000000ba7805 */ /* 0x000fe2000001ff00 */
[----:B------:R-:W-:Y:S01]  /*04e0*/  CS2R R180, SRZ ;  /* 0x0000000000b47805 */ /* 0x000fe2000001ff00 */
[----:B------:R-:W-:Y:S01]  /*04f0*/  CS2R R182, SRZ ;  /* 0x0000000000b67805 */ /* 0x000fe2000001ff00 */
[----:B------:R-:W-:Y:S01]  /*0500*/  CS2R R176, SRZ ;  /* 0x0000000000b07805 */ /* 0x000fe2000001ff00 */
[----:B------:R2:W1:Y:S01]  /*0510*/  R2UR UR13, R5 ;  /* 0x00000000050d73c2 */ /* 0x00046200000e0000 */
[----:B------:R-:W-:Y:S01]  /*0520*/  CS2R R178, SRZ ;  /* 0x0000000000b27805 */ /* 0x000fe2000001ff00 */
[----:B------:R-:W-:Y:S01]  /*0530*/  CS2R R172, SRZ ;  /* 0x0000000000ac7805 */ /* 0x000fe2000001ff00 */
[----:B------:R-:W-:Y:S01]  /*0540*/  CS2R R174, SRZ ;  /* 0x0000000000ae7805 */ /* 0x000fe2000001ff00 */
[----:B---3--:R-:W3:Y:S01]  /*0550*/  I2F.RP R0, UR14 ;  /* 0x0000000e00007d06 */ /* 0x008ee20008209400 */
[----:B------:R-:W-:-:S03]  /*0560*/  UMOV UR9, 0xffffffff ;  /* 0xffffffff00097882 */ /* 0x000fc60000000000 */
[----:B------:R2:W1:Y:S02]  /*0570*/  R2UR UR12, R3 ;  /* 0x00000000030c73c2 */ /* 0x00046400000e0000 */
[----:B--2---:R-:W-:Y:S02]  /*0580*/  SHF.R.U32.HI R3, RZ, 0x3, R13 ;  /* 0x00000003ff037819 */ /* 0x004fe4000001160d */
[----:B---3--:R-:W2:Y:S02]  /*0590*/  MUFU.RCP R0, R0 ;  /* 0x0000000000007308 */ /* 0x008ea40000001000 */
[----:B------:R-:W-:Y:S02]  /*05a0*/  SGXT.U32 R3, R3, 0x4 ;  /* 0x000000040303781a */ /* 0x000fe40000000000 */
[----:B--2---:R-:W-:Y:S01]  /*05b0*/  IADD3 R2, R0, 0xffffffe, RZ ;  /* 0x0ffffffe00027810 */ /* 0x004fe20007ffe0ff */
[----:B------:R-:W-:-:S05]  /*05c0*/  IMAD.SHL.U32 R0, R13, 0x10, RZ ;  /* 0x000000100d007824 */ /* 0x000fca00078e00ff */
[----:B------:R-:W2:Y:S01]  /*05d0*/  F2I.FTZ.U32.TRUNC.NTZ R2, R2 ;  /* 0x0000000200027305 */ /* 0x000ea2000021f000 */
[C---:B------:R-:W-:Y:S02]  /*05e0*/  LOP3.LUT R4, R0.reuse, 0x40, RZ, 0xc0, !PT ;  /* 0x0000004000047812 */ /* 0x040fe400078ec0ff */
[C---:B------:R-:W-:Y:S02]  /*05f0*/  LOP3.LUT R5, R0.reuse, 0x10, RZ, 0xc0, !PT ;  /* 0x0000001000057812 */ /* 0x040fe400078ec0ff */
[--C-:B------:R-:W-:Y:S02]  /*0600*/  LOP3.LUT R246, R7, 0x70, R0.reuse, 0x78, !PT ;  /* 0x0000007007f67812 */ /* 0x100fe400078e7800 */
[C---:B------:R-:W-:Y:S02]  /*0610*/  LOP3.LUT R7, R0.reuse, 0x20, R5, 0x2e, !PT ;  /* 0x0000002000077812 */ /* 0x040fe400078e2e05 */
[----:B-1----:R-:W-:Y:S02]  /*0620*/  LOP3.LUT R6, R0, 0x70, RZ, 0xc0, !PT ;  /* 0x0000007000067812 */ /* 0x002fe400078ec0ff */
[----:B------:R-:W-:-:S02]  /*0630*/  LOP3.LUT R7, R7, 0x40, R0, 0xf8, !PT ;  /* 0x0000004007077812 */ /* 0x000fc400078ef800 */
[----:B------:R-:W-:Y:S01]  /*0640*/  LOP3.LUT R6, R6, 0x10, R13, 0x78, !PT ;  /* 0x0000001006067812 */ /* 0x000fe200078e780d */
[----:B--2---:R1:W2:Y:S02]  /*0650*/  R2UR UR5, R2 ;  /* 0x00000000020573c2 */ /* 0x0042a400000e0000 */
[----:B-1----:R-:W-:-:S04]  /*0660*/  LOP3.LUT R2, R0, 0x30, RZ, 0xc0, !PT ;  /* 0x0000003000027812 */ /* 0x002fc800078ec0ff */
[----:B------:R-:W-:Y:S02]  /*0670*/  LOP3.LUT R225, R2, 0x40, RZ, 0xfc, !PT ;  /* 0x0000004002e17812 */ /* 0x000fe400078efcff */
[C---:B------:R-:W-:Y:S02]  /*0680*/  LOP3.LUT R2, R4.reuse, 0x10, R13, 0xf8, !PT ;  /* 0x0000001004027812 */ /* 0x040fe400078ef80d */
[----:B------:R-:W-:Y:S02]  /*0690*/  LOP3.LUT R4, R4, 0x30, R247, 0xf8, !PT ;  /* 0x0000003004047812 */ /* 0x000fe400078ef8f7 */
[----:B------:R-:W-:Y:S02]  /*06a0*/  LOP3.LUT R230, R225, R2, RZ, 0x3c, !PT ;  /* 0x00000002e1e67212 */ /* 0x000fe400078e3cff */
[----:B------:R-:W-:Y:S02]  /*06b0*/  LOP3.LUT R2, R13, 0x20, RZ, 0xc0, !PT ;  /* 0x000000200d027812 */ /* 0x000fe400078ec0ff */
[----:B------:R-:W-:Y:S01]  /*06c0*/  LOP3.LUT R225, R4, R225, RZ, 0x3c, !PT ;  /* 0x000000e104e17212 */ /* 0x000fe200078e3cff */
[----:B--2---:R-:W-:-:S02]  /*06d0*/  UIADD3 UR8, URZ, -UR5, URZ ;  /* 0x800000053f087290 */ /* 0x004fc4000fffe03f */
[----:B------:R-:W-:Y:S01]  /*06e0*/  IMAD.SHL.U32 R9, R2, 0x2, RZ ;  /* 0x0000000202097824 */ /* 0x000fe200078e00ff */
[----:B------:R-:W-:Y:S01]  /*06f0*/  SHF.R.U32.HI R11, RZ, 0x2, R2 ;  /* 0x00000002ff0b7819 */ /* 0x000fe20000011602 */
[----:B------:R-:W-:Y:S01]  /*0700*/  UIMAD UR8, UR8, UR14, URZ ;  /* 0x0000000e080872a4 */ /* 0x000fe2000f8e023f */
[----:B------:R-:W-:Y:S02]  /*0710*/  LOP3.LUT R2, R0, 0x60, RZ, 0xc0, !PT ;  /* 0x0000006000027812 */ /* 0x000fe400078ec0ff */
[----:B------:R-:W-:Y:S01]  /*0720*/  LOP3.LUT R4, R13, 0x80, RZ, 0xc0, !PT ;  /* 0x000000800d047812 */ /* 0x000fe200078ec0ff */
[----:B------:R-:W-:Y:S01]  /*0730*/  UIMAD.WIDE.U32 UR4, UR5, UR8, UR4 ;  /* 0x00000008050472a5 */ /* 0x000fe2000f8e0004 */
[----:B------:R-:W-:Y:S02]  /*0740*/  LOP3.LUT R8, R2, 0x10, R13, 0xf8, !PT ;  /* 0x0000001002087812 */ /* 0x000fe400078ef80d */
[----:B------:R-:W-:Y:S02]  /*0750*/  SHF.R.U32.HI R4, RZ, 0x3, R4 ;  /* 0x00000003ff047819 */ /* 0x000fe40000011604 */
[----:B------:R-:W-:-:S02]  /*0760*/  LOP3.LUT R10, R8, 0x60, R5, 0x1e, !PT ;  /* 0x00000060080a7812 */ /* 0x000fc400078e1e05 */
[----:B------:R-:W-:Y:S01]  /*0770*/  UMOV UR8, UR5 ;  /* 0x0000000500087c82 */ /* 0x000fe20008000000 */
[C-C-:B------:R-:W-:Y:S01]  /*0780*/  LOP3.LUT R5, R4.reuse, 0x8, R13.reuse, 0xf8, !PT ;  /* 0x0000000804057812 */ /* 0x140fe200078ef80d */
[----:B----4-:R-:W-:Y:S01]  /*0790*/  UIMAD.WIDE.U32 UR4, UR8, UR11, URZ ;  /* 0x0000000b080472a5 */ /* 0x010fe2000f8e003f */
[----:B------:R-:W-:Y:S02]  /*07a0*/  LOP3.LUT R2, R3, R4, RZ, 0xfc, !PT ;  /* 0x0000000403027212 */ /* 0x000fe400078efcff */
[--C-:B------:R-:W-:Y:S02]  /*07b0*/  LOP3.LUT R4, R4, 0xf, R13.reuse, 0xf8, !PT ;  /* 0x0000000f04047812 */ /* 0x100fe400078ef80d */
[--C-:B------:R-:W-:Y:S02]  /*07c0*/  LOP3.LUT R5, R5, 0x7, R13.reuse, 0xf8, !PT ;  /* 0x0000000705057812 */ /* 0x100fe400078ef80d */
[----:B------:R-:W-:Y:S01]  /*07d0*/  UMOV UR10, UR5 ;  /* 0x00000005000a7c82 */ /* 0x000fe20008000000 */
[--C-:B------:R-:W-:Y:S01]  /*07e0*/  LOP3.LUT R8, R7, 0x10, R13.reuse, 0x78, !PT ;  /* 0x0000001007087812 */ /* 0x100fe200078e780d */
[----:B------:R-:W-:Y:S01]  /*07f0*/  UIMAD UR11, UR10, UR13, UR11 ;  /* 0x0000000d0a0b72a4 */ /* 0x000fe2000f8e020b */
[----:B------:R-:W-:Y:S01]  /*0800*/  IMAD.SHL.U32 R243, R4, 0x80, RZ ;  /* 0x0000008004f37824 */ /* 0x000fe200078e00ff */
[----:B------:R-:W-:Y:S01]  /*0810*/  UIMAD.WIDE.U32 UR4, UR8, UR12, URZ ;  /* 0x0000000c080472a5 */ /* 0x000fe2000f8e003f */
[----:B------:R-:W-:Y:S01]  /*0820*/  IMAD.SHL.U32 R5, R5, 0x80, RZ ;  /* 0x0000008005057824 */ /* 0x000fe200078e00ff */
[----:B------:R-:W-:Y:S01]  /*0830*/  UISETP.GT.U32.AND UP4, UPT, UR14, UR11, UPT ;  /* 0x0000000b0e00728c */ /* 0x000fe2000bf84070 */
[C---:B------:R-:W-:Y:S01]  /*0840*/  LOP3.LUT R3, R11.reuse, 0x7, R13, 0xf8, !PT ;  /* 0x000000070b037812 */ /* 0x040fe200078ef80d */
[----:B------:R-:W-:Y:S01]  /*0850*/  UIMAD UR5, UR5, UR13, UR12 ;  /* 0x0000000d050572a4 */ /* 0x000fe2000f8e020c */
[----:B------:R-:W-:Y:S01]  /*0860*/  LOP3.LUT R227, R11, 0x10, R228, 0xf8, !PT ;  /* 0x000000100be37812 */ /* 0x000fe200078ef8e4 */
[----:B------:R-:W-:Y:S01]  /*0870*/  ULOP3.LUT UR4, URZ, UR7, URZ, 0x33, !UPT ;  /* 0x000000073f047292 */ /* 0x000fe2000f8e333f */
[C---:B------:R-:W-:Y:S01]  /*0880*/  IADD3 R237, R5.reuse, 0x1000, RZ ;  /* 0x0000100005ed7810 */ /* 0x040fe20007ffe0ff */
[----:B------:R-:W-:Y:S01]  /*0890*/  UISETP.GT.U32.AND UP3, UPT, UR14, UR5, UPT ;  /* 0x000000050e00728c */ /* 0x000fe2000bf64070 */
[C---:B------:R-:W-:Y:S01]  /*08a0*/  IADD3 R233, R5.reuse, 0x2000, RZ ;  /* 0x0000200005e97810 */ /* 0x040fe20007ffe0ff */
[----:B------:R-:W-:Y:S01]  /*08b0*/  ULDC.64 UR12, c[0x0][0x118] ;  /* 0x00004600000c7ab9 */ /* 0x000fe20000000a00 */
[----:B------:R-:W-:Y:S01]  /*08c0*/  IADD3 R229, R5, 0x3000, RZ ;  /* 0x0000300005e57810 */ /* 0x000fe20007ffe0ff */
[----:B------:R-:W-:Y:S01]  /*08d0*/  UMOV UR8, 0x1 ;  /* 0x0000000100087882 */ /* 0x000fe20000000000 */
[C---:B------:R-:W-:Y:S01]  /*08e0*/  LOP3.LUT R242, R230.reuse, R243, RZ, 0xfc, !PT ;  /* 0x000000f3e6f27212 */ /* 0x040fe200078efcff */
[----:B------:R-:W-:Y:S01]  /*08f0*/  @!UP4 UIADD3 UR11, UR11, -UR14, URZ ;  /* 0x8000000e0b0bc290 */ /* 0x000fe2000fffe03f */
[C---:B------:R-:W-:Y:S01]  /*0900*/  LOP3.LUT R238, R230.reuse, R237, RZ, 0xfc, !PT ;  /* 0x000000ede6ee7212 */ /* 0x040fe200078efcff */
[----:B------:R-:W-:Y:S01]  /*0910*/  @!UP4 UIADD3 UR10, UR10, 0x1, URZ ;  /* 0x000000010a0ac890 */ /* 0x000fe2000fffe03f */
[----:B------:R-:W-:Y:S01]  /*0920*/  LOP3.LUT R234, R230, R233, RZ, 0xfc, !PT ;  /* 0x000000e9e6ea7212 */ /* 0x000fe200078efcff */
[----:B------:R-:W-:Y:S01]  /*0930*/  UISETP.GE.U32.AND UP2, UPT, UR11, UR14, UPT ;  /* 0x0000000e0b00728c */ /* 0x000fe2000bf46070 */
[----:B------:R-:W-:Y:S01]  /*0940*/  LOP3.LUT R240, R237, R6, RZ, 0xfc, !PT ;  /* 0x00000006edf07212 */ /* 0x000fe200078efcff */
[----:B------:R-:W-:Y:S01]  /*0950*/  @!UP3 UIADD3 UR5, UR5, -UR14, URZ ;  /* 0x8000000e0505b290 */ /* 0x000fe2000fffe03f */
[----:B------:R-:W-:-:S02]  /*0960*/  LOP3.LUT R239, R8, R237, RZ, 0xfc, !PT ;  /* 0x000000ed08ef7212 */ /* 0x000fc400078efcff */
[-C--:B------:R-:W-:Y:S01]  /*0970*/  LOP3.LUT R236, R233, R6.reuse, RZ, 0xfc, !PT ;  /* 0x00000006e9ec7212 */ /* 0x080fe200078efcff */
[----:B------:R-:W-:Y:S01]  /*0980*/  UISETP.GT.U32.AND UP3, UPT, UR14, UR5, UPT ;  /* 0x000000050e00728c */ /* 0x000fe2000bf64070 */
[-C--:B------:R-:W-:Y:S02]  /*0990*/  LOP3.LUT R232, R229, R6.reuse, RZ, 0xfc, !PT ;  /* 0x00000006e5e87212 */ /* 0x080fe400078efcff */
[C---:B------:R-:W-:Y:S02]  /*09a0*/  LOP3.LUT R235, R8.reuse, R233, RZ, 0xfc, !PT ;  /* 0x000000e908eb7212 */ /* 0x040fe400078efcff */
[----:B------:R-:W-:Y:S01]  /*09b0*/  @UP2 UIADD3 UR10, UR10, 0x1, URZ ;  /* 0x000000010a0a2890 */ /* 0x000fe2000fffe03f */
[-C--:B------:R-:W-:Y:S01]  /*09c0*/  LOP3.LUT R231, R8, R229.reuse, RZ, 0xfc, !PT ;  /* 0x000000e508e77212 */ /* 0x080fe200078efcff */
[----:B------:R-:W-:Y:S01]  /*09d0*/  UISETP.NE.AND UP2, UPT, UR7, URZ, UPT ;  /* 0x0000003f0700728c */ /* 0x000fe2000bf45270 */
[----:B------:R-:W-:Y:S01]  /*09e0*/  LOP3.LUT R230, R230, R229, RZ, 0xfc, !PT ;  /* 0x000000e5e6e67212 */ /* 0x000fe200078efcff */
[----:B------:R-:W-:Y:S01]  /*09f0*/  @!UP0 UIADD3 UR10, -UR10, URZ, URZ ;  /* 0x0000003f0a0a8290 */ /* 0x000fe2000fffe13f */
[----:B------:R-:W-:Y:S01]  /*0a00*/  LOP3.LUT R227, R227, 0x7, R13, 0xf8, !PT ;  /* 0x00000007e3e37812 */ /* 0x000fe200078ef80d */
[----:B------:R-:W-:Y:S01]  /*0a10*/  @!UP3 UIADD3 UR5, UR5, -UR14, URZ ;  /* 0x8000000e0505b290 */ /* 0x000fe2000fffe03f */
[----:B------:R-:W-:Y:S01]  /*0a20*/  LOP3.LUT R9, R246, R9, RZ, 0x3c, !PT ;  /* 0x00000009f6097212 */ /* 0x000fe200078e3cff */
[----:B------:R-:W-:Y:S01]  /*0a30*/  USEL UR10, UR4, UR10, !UP2 ;  /* 0x0000000a040a7287 */ /* 0x000fe2000d000000 */
[C---:B------:R-:W-:Y:S01]  /*0a40*/  LOP3.LUT R241, R10.reuse, R243, RZ, 0xfc, !PT ;  /* 0x000000f30af17212 */ /* 0x040fe200078efcff */
[----:B------:R-:W-:Y:S01]  /*0a50*/  @!UP1 UIADD3 UR5, -UR5, URZ, URZ ;  /* 0x0000003f05059290 */ /* 0x000fe2000fffe13f */
[C---:B------:R-:W-:Y:S01]  /*0a60*/  LOP3.LUT R237, R10.reuse, R237, RZ, 0xfc, !PT ;  /* 0x000000ed0aed7212 */ /* 0x040fe200078efcff */
[----:B------:R-:W-:Y:S01]  /*0a70*/  USHF.L.U32 UR10, UR10, 0x8, URZ ;  /* 0x000000080a0a7899 */ /* 0x000fe2000800063f */
[C---:B------:R-:W-:Y:S01]  /*0a80*/  LOP3.LUT R233, R10.reuse, R233, RZ, 0xfc, !PT ;  /* 0x000000e90ae97212 */ /* 0x040fe200078efcff */
[----:B------:R-:W-:Y:S01]  /*0a90*/  USEL UR4, UR4, UR5, !UP2 ;  /* 0x0000000504047287 */ /* 0x000fe2000d000000 */
[----:B------:R-:W-:Y:S01]  /*0aa0*/  LOP3.LUT R229, R10, R229, RZ, 0xfc, !PT ;  /* 0x000000e50ae57212 */ /* 0x000fe200078efcff */
[C---:B------:R-:W-:Y:S01]  /*0ab0*/  IMAD R245, R2.reuse, 0x80, R9 ;  /* 0x0000008002f57824 */ /* 0x040fe200078e0209 */
[----:B------:R-:W-:Y:S01]  /*0ac0*/  LOP3.LUT R244, R243, R6, RZ, 0xfc, !PT ;  /* 0x00000006f3f47212 */ /* 0x000fe200078efcff */
[----:B------:R-:W-:Y:S01]  /*0ad0*/  ULEA UR4, UR6, UR4, 0x3 ;  /* 0x0000000406047291 */ /* 0x000fe2000f8e183f */
[----:B------:R-:W-:Y:S01]  /*0ae0*/  LOP3.LUT R7, R2, UR10, RZ, 0xfc, !PT ;  /* 0x0000000a02077c12 */ /* 0x000fe2000f8efcff */
[----:B------:R-:W-:Y:S01]  /*0af0*/  IMAD.U32 R11, RZ, RZ, UR10 ;  /* 0x0000000aff0b7e24 */ /* 0x000fe2000f8e00ff */
[----:B------:R-:W-:Y:S01]  /*0b00*/  LOP3.LUT R243, R8, R243, RZ, 0xfc, !PT ;  /* 0x000000f308f37212 */ /* 0x000fe200078efcff */
[----:B------:R-:W-:Y:S01]  /*0b10*/  USHF.L.U32 UR14, UR4, 0x7, URZ ;  /* 0x00000007040e7899 */ /* 0x000fe2000800063f */
[----:B------:R-:W-:Y:S01]  /*0b20*/  IMAD.U32 R19, RZ, RZ, UR10 ;  /* 0x0000000aff137e24 */ /* 0x000fe2000f8e00ff */
[----:B------:R-:W-:Y:S01]  /*0b30*/  USHF.R.S32.HI UR4, URZ, 0x18, UR4 ;  /* 0x000000183f047899 */ /* 0x000fe20008011404 */
[----:B------:R-:W-:Y:S01]  /*0b40*/  IMAD.HI R4, R7, 0x2aaaaaab, RZ ;  /* 0x2aaaaaab07047827 */ /* 0x000fe200078e02ff */
[--C-:B------:R-:W-:Y:S01]  /*0b50*/  LOP3.LUT R10, R11, 0x60, R2.reuse, 0xfe, !PT ;  /* 0x000000600b0a7812 */ /* 0x100fe200078efe02 */
[----:B------:R-:W-:Y:S01]  /*0b60*/  UMOV UR6, URZ ;  /* 0x0000003f00067c82 */ /* 0x000fe20008000000 */
[----:B------:R-:W-:Y:S01]  /*0b70*/  LOP3.LUT R20, R19, 0xe0, R2, 0xfe, !PT ;  /* 0x000000e013147812 */ /* 0x000fe200078efe02 */
[----:B------:R-:W-:Y:S01]  /*0b80*/  USGXT UR4, UR4, 0x1 ;  /* 0x000000010404789a */ /* 0x000fe20008000200 */
[----:B------:R-:W-:Y:S01]  /*0b90*/  SHF.R.U32.HI R5, RZ, 0x1f, R4 ;  /* 0x0000001fff057819 */ /* 0x000fe20000011604 */
[----:B------:R-:W-:Y:S01]  /*0ba0*/  IMAD.U32 R13, RZ, RZ, UR10 ;  /* 0x0000000aff0d7e24 */ /* 0x000fe2000f8e00ff */
[----:B------:R-:W-:Y:S01]  /*0bb0*/  PRMT R24, R20, 0x9910, RZ ;  /* 0x0000991014187816 */ /* 0x000fe200000000ff */
[----:B------:R-:W-:Y:S01]  /*0bc0*/  IMAD.U32 R11, RZ, RZ, UR14 ;  /* 0x0000000eff0b7e24 */ /* 0x000fe2000f8e00ff */
[----:B------:R-:W-:Y:S01]  /*0bd0*/  LEA.HI R12, R4, R5, RZ, 0x17 ;  /* 0x00000005040c7211 */ /* 0x000fe200078fb8ff */
[----:B------:R-:W-:Y:S01]  /*0be0*/  IMAD.U32 R5, RZ, RZ, UR10 ;  /* 0x0000000aff057e24 */ /* 0x000fe2000f8e00ff */
[----:B------:R-:W-:Y:S01]  /*0bf0*/  LOP3.LUT R4, R2, UR14, RZ, 0xfc, !PT ;  /* 0x0000000e02047c12 */ /* 0x000fe2000f8efcff */
[----:B------:R-:W-:Y:S01]  /*0c00*/  IMAD.U32 R19, RZ, RZ, UR4 ;  /* 0x00000004ff137e24 */ /* 0x000fe2000f8e00ff */
[--C-:B------:R-:W-:Y:S01]  /*0c10*/  LOP3.LUT R18, R13, 0xc0, R2.reuse, 0xfe, !PT ;  /* 0x000000c00d127812 */ /* 0x100fe200078efe02 */
[----:B------:R-:W-:Y:S01]  /*0c20*/  IMAD.U32 R9, RZ, RZ, UR10 ;  /* 0x0000000aff097e24 */ /* 0x000fe2000f8e00ff */
[--C-:B------:R-:W-:Y:S01]  /*0c30*/  LOP3.LUT R8, R5, 0x20, R2.reuse, 0xfe, !PT ;  /* 0x0000002005087812 */ /* 0x100fe200078efe02 */
[----:B------:R-:W-:Y:S01]  /*0c40*/  IMAD.U32 R5, RZ, RZ, UR14 ;  /* 0x0000000eff057e24 */ /* 0x000fe2000f8e00ff */
[--C-:B------:R-:W-:Y:S01]  /*0c50*/  LOP3.LUT R6, R11, 0x40, R2.reuse, 0xfe, !PT ;  /* 0x000000400b067812 */ /* 0x100fe200078efe02 */
[----:B------:R-:W-:Y:S01]  /*0c60*/  IMAD.U32 R15, RZ, RZ, UR10 ;  /* 0x0000000aff0f7e24 */ /* 0x000fe2000f8e00ff */
[----:B------:R-:W-:Y:S01]  /*0c70*/  LEA.HI R11, R19, R4, RZ, 0x9 ;  /* 0x00000004130b7211 */ /* 0x000fe200078f48ff */
[----:B------:R-:W-:Y:S01]  /*0c80*/  IMAD.U32 R17, RZ, RZ, UR10 ;  /* 0x0000000aff117e24 */ /* 0x000fe2000f8e00ff */
[--C-:B------:R-:W-:Y:S01]  /*0c90*/  LOP3.LUT R5, R5, 0x20, R2.reuse, 0xfe, !PT ;  /* 0x0000002005057812 */ /* 0x100fe200078efe02 */
[----:B------:R-:W-:Y:S01]  /*0ca0*/  IMAD.U32 R13, RZ, RZ, UR14 ;  /* 0x0000000eff0d7e24 */ /* 0x000fe2000f8e00ff */
[--C-:B------:R-:W-:Y:S01]  /*0cb0*/  LOP3.LUT R9, R9, 0x40, R2.reuse, 0xfe, !PT ;  /* 0x0000004009097812 */ /* 0x100fe200078efe02 */
[----:B------:R-:W-:Y:S01]  /*0cc0*/  IMAD R24, R24, 0x2aab, RZ ;  /* 0x00002aab18187824 */ /* 0x000fe200078e02ff */
[--C-:B------:R-:W-:Y:S01]  /*0cd0*/  LOP3.LUT R15, R15, 0x80, R2.reuse, 0xfe, !PT ;  /* 0x000000800f0f7812 */ /* 0x100fe200078efe02 */
[----:B------:R-:W-:Y:S01]  /*0ce0*/  IMAD.SHL.U32 R227, R227, 0x80, RZ ;  /* 0x00000080e3e37824 */ /* 0x000fe200078e00ff */
[--C-:B------:R-:W-:Y:S01]  /*0cf0*/  LOP3.LUT R17, R17, 0xa0, R2.reuse, 0xfe, !PT ;  /* 0x000000a011117812 */ /* 0x100fe200078efe02 */
[----:B------:R-:W-:Y:S01]  /*0d00*/  UMOV UR7, URZ ;  /* 0x0000003f00077c82 */ /* 0x000fe20008000000 */
[----:B------:R-:W-:Y:S01]  /*0d10*/  LOP3.LUT R2, R13, 0x60, R2, 0xfe, !PT ;  /* 0x000000600d027812 */ /* 0x000fe200078efe02 */
[----:B------:R-:W-:Y:S01]  /*0d20*/  IMAD R13, R12, -0xc00, R7 ;  /* 0xfffff4000c0d7824 */ /* 0x000fe200078e0207 */
[----:B------:R-:W-:Y:S01]  /*0d30*/  LOP3.LUT R11, R11, 0xffe00, RZ, 0xc0, !PT ;  /* 0x000ffe000b0b7812 */ /* 0x000fe200078ec0ff */
[----:B------:R-:W-:Y:S01]  /*0d40*/  UMOV UR4, URZ ;  /* 0x0000003f00047c82 */ /* 0x000fe20008000000 */
[----:B------:R-:W-:Y:S01]  /*0d50*/  LEA.HI R7, R19, R5, RZ, 0x9 ;  /* 0x0000000513077211 */ /* 0x000fe200078f48ff */
[----:B------:R-:W-:Y:S01]  /*0d60*/  IMAD R13, R13, 0x3000, RZ ;  /* 0x000030000d0d7824 */ /* 0x000fe200078e02ff */
[----:B------:R-:W-:Y:S01]  /*0d70*/  PRMT R14, R8, 0x9910, RZ ;  /* 0x00009910080e7816 */ /* 0x000fe200000000ff */
[----:B------:R-:W-:Y:S01]  /*0d80*/  IMAD.IADD R11, R4, 0x1, -R11 ;  /* 0x00000001040b7824 */ /* 0x000fe200078e0a0b */
[----:B------:R-:W-:Y:S01]  /*0d90*/  LEA.HI R12, R19, R6, RZ, 0x9 ;  /* 0x00000006130c7211 */ /* 0x000fe200078f48ff */
[----:B------:R-:W-:Y:S01]  /*0da0*/  UMOV UR5, URZ ;  /* 0x0000003f00057c82 */ /* 0x000fe20008000000 */
[----:B------:R-:W-:Y:S01]  /*0db0*/  LOP3.LUT R4, R7, 0xffe00, RZ, 0xc0, !PT ;  /* 0x000ffe0007047812 */ /* 0x000fe200078ec0ff */
[----:B------:R-:W-:Y:S01]  /*0dc0*/  IMAD R14, R14, 0x2aab, RZ ;  /* 0x00002aab0e0e7824 */ /* 0x000fe200078e02ff */
[----:B------:R-:W-:-:S02]  /*0dd0*/  LOP3.LUT R7, R12, 0xffe00, RZ, 0xc0, !PT ;  /* 0x000ffe000c077812 */ /* 0x000fc400078ec0ff */
[----:B------:R-:W-:Y:S01]  /*0de0*/  PRMT R16, R9, 0x9910, RZ ;  /* 0x0000991009107816 */ /* 0x000fe200000000ff */
[----:B------:R-:W-:Y:S01]  /*0df0*/  IMAD.IADD R4, R5, 0x1, -R4 ;  /* 0x0000000105047824 */ /* 0x000fe200078e0a04 */
[----:B------:R-:W-:Y:S01]  /*0e00*/  LEA.HI R5, R19, R2, RZ, 0x9 ;  /* 0x0000000213057211 */ /* 0x000fe200078f48ff */
[----:B------:R-:W-:Y:S01]  /*0e10*/  IMAD.IADD R7, R6, 0x1, -R7 ;  /* 0x0000000106077824 */ /* 0x000fe200078e0a07 */
[----:B------:R-:W-:Y:S01]  /*0e20*/  SHF.R.S32.HI R6, RZ, 0x10, R14 ;  /* 0x00000010ff067819 */ /* 0x000fe2000001140e */
[----:B------:R-:W-:Y:S01]  /*0e30*/  IMAD R12, R16, 0x2aab, RZ ;  /* 0x00002aab100c7824 */ /* 0x000fe200078e02ff */
[----:B------:R-:W-:Y:S01]  /*0e40*/  PRMT R16, R10, 0x9910, RZ ;  /* 0x000099100a107816 */ /* 0x000fe200000000ff */
[----:B------:R-:W-:Y:S01]  /*0e50*/  IMAD R33, R4, 0x3000, RZ ;  /* 0x0000300004217824 */ /* 0x000fe200078e02ff */
[----:B------:R-:W-:Y:S01]  /*0e60*/  LOP3.LUT R19, R6, 0xffff, RZ, 0xc0, !PT ;  /* 0x0000ffff06137812 */ /* 0x000fe200078ec0ff */
[----:B------:R-:W-:Y:S01]  /*0e70*/  IMAD R7, R7, 0x3000, RZ ;  /* 0x0000300007077824 */ /* 0x000fe200078e02ff */
[----:B------:R-:W-:Y:S01]  /*0e80*/  LOP3.LUT R5, R5, 0xffe00, RZ, 0xc0, !PT ;  /* 0x000ffe0005057812 */ /* 0x000fe200078ec0ff */
[----:B------:R-:W-:Y:S01]  /*0e90*/  IMAD.MOV.U32 R14, RZ, RZ, R16 ;  /* 0x000000ffff0e7224 */ /* 0x000fe200078e0010 */
[----:B------:R-:W-:-:S02]  /*0ea0*/  PRMT R22, R15, 0x9910, RZ ;  /* 0x000099100f167816 */ /* 0x000fc400000000ff */
[----:B------:R-:W-:Y:S01]  /*0eb0*/  SHF.R.U32.HI R6, RZ, 0xf, R19 ;  /* 0x0000000fff067819 */ /* 0x000fe20000011613 */
[----:B------:R-:W-:Y:S01]  /*0ec0*/  IMAD.IADD R5, R2, 0x1, -R5 ;  /* 0x0000000102057824 */ /* 0x000fe200078e0a05 */
[----:B------:R-:W-:Y:S01]  /*0ed0*/  SHF.R.S32.HI R12, RZ, 0x10, R12 ;  /* 0x00000010ff0c7819 */ /* 0x000fe2000001140c */
[----:B------:R-:W-:Y:S01]  /*0ee0*/  IMAD R2, R14, 0x2aab, RZ ;  /* 0x00002aab0e027824 */ /* 0x000fe200078e02ff */
[----:B------:R-:W-:Y:S01]  /*0ef0*/  LEA.HI R6, R19, R6, RZ, 0x17 ;  /* 0x0000000613067211 */ /* 0x000fe200078fb8ff */
[----:B------:R-:W-:Y:S01]  /*0f00*/  IMAD.MOV.U32 R16, RZ, RZ, R22 ;  /* 0x000000ffff107224 */ /* 0x000fe200078e0016 */
[----:B------:R-:W-:Y:S01]  /*0f10*/  PRMT R19, R17, 0x9910, RZ ;  /* 0x0000991011137816 */ /* 0x000fe200000000ff */
[----:B------:R-:W-:Y:S01]  /*0f20*/  IMAD R89, R5, 0x3000, RZ ;  /* 0x0000300005597824 */ /* 0x000fe200078e02ff */
[----:B------:R-:W-:Y:S01]  /*0f30*/  SHF.R.S32.HI R2, RZ, 0x10, R2 ;  /* 0x00000010ff027819 */ /* 0x000fe20000011402 */
[----:B------:R-:W-:Y:S01]  /*0f40*/  IMAD R14, R16, 0x2aab, RZ ;  /* 0x00002aab100e7824 */ /* 0x000fe200078e02ff */
[----:B------:R-:W-:Y:S01]  /*0f50*/  LOP3.LUT R21, R12, 0xffff, RZ, 0xc0, !PT ;  /* 0x0000ffff0c157812 */ /* 0x000fe200078ec0ff */
[----:B------:R-:W-:Y:S01]  /*0f60*/  IMAD.MOV.U32 R16, RZ, RZ, R19 ;  /* 0x000000ffff107224 */ /* 0x000fe200078e0013 */
[----:B------:R-:W-:-:S02]  /*0f70*/  LOP3.LUT R19, R2, 0xffff, RZ, 0xc0, !PT ;  /* 0x0000ffff02137812 */ /* 0x000fc400078ec0ff */
[----:B------:R-:W-:Y:S01]  /*0f80*/  SHF.R.U32.HI R12, RZ, 0xf, R21 ;  /* 0x0000000fff0c7819 */ /* 0x000fe20000011615 */
[----:B------:R-:W-:Y:S01]  /*0f90*/  IMAD R22, R16, 0x2aab, RZ ;  /* 0x00002aab10167824 */ /* 0x000fe200078e02ff */
[----:B------:R-:W-:Y:S02]  /*0fa0*/  SHF.R.S32.HI R14, RZ, 0x10, R14 ;  /* 0x00000010ff0e7819 */ /* 0x000fe4000001140e */
[----:B------:R-:W-:Y:S02]  /*0fb0*/  SHF.R.U32.HI R2, RZ, 0xf, R19 ;  /* 0x0000000fff027819 */ /* 0x000fe40000011613 */
[----:B------:R-:W-:Y:S02]  /*0fc0*/  LEA.HI R12, R21, R12, RZ, 0x17 ;  /* 0x0000000c150c7211 */ /* 0x000fe400078fb8ff */
[----:B------:R-:W-:Y:S02]  /*0fd0*/  PRMT R23, R18, 0x9910, RZ ;  /* 0x0000991012177816 */ /* 0x000fe400000000ff */
[----:B------:R-:W-:-:S02]  /*0fe0*/  LOP3.LUT R21, R14, 0xffff, RZ, 0xc0, !PT ;  /* 0x0000ffff0e157812 */ /* 0x000fc400078ec0ff */
[----:B------:R-:W-:Y:S01]  /*0ff0*/  LEA.HI R14, R19, R2, RZ, 0x17 ;  /* 0x00000002130e7211 */ /* 0x000fe200078fb8ff */
[----:B------:R-:W-:Y:S01]  /*1000*/  IMAD R23, R23, 0x2aab, RZ ;  /* 0x00002aab17177824 */ /* 0x000fe200078e02ff */
[----:B------:R-:W-:Y:S02]  /*1010*/  SHF.R.S32.HI R2, RZ, 0x10, R22 ;  /* 0x00000010ff027819 */ /* 0x000fe40000011416 */
[----:B------:R-:W-:Y:S02]  /*1020*/  LOP3.LUT R5, R89, 0x70, R0, 0xf8, !PT ;  /* 0x0000007059057812 */ /* 0x000fe400078ef800 */
[----:B------:R-:W-:Y:S02]  /*1030*/  LOP3.LUT R25, R2, 0xffff, RZ, 0xc0, !PT ;  /* 0x0000ffff02197812 */ /* 0x000fe400078ec0ff */
[----:B------:R-:W-:Y:S01]  /*1040*/  SHF.R.S32.HI R19, RZ, 0x10, R23 ;  /* 0x00000010ff137819 */ /* 0x000fe20000011417 */
[----:B------:R-:W-:Y:S01]  /*1050*/  IMAD R23, R11, 0x3000, RZ ;  /* 0x000030000b177824 */ /* 0x000fe200078e02ff */
[----:B------:R-:W-:-:S02]  /*1060*/  SHF.R.U32.HI R2, RZ, 0xf, R25 ;  /* 0x0000000fff027819 */ /* 0x000fc40000011619 */
[----:B------:R-:W-:Y:S02]  /*1070*/  IADD3 R204, P6, R5, c[0x0][0x160], RZ ;  /* 0x0000580005cc7a10 */ /* 0x000fe40007fde0ff */
[----:B------:R-:W-:Y:S02]  /*1080*/  LEA.HI R4, R25, R2, RZ, 0x17 ;  /* 0x0000000219047211 */ /* 0x000fe400078fb8ff */
[----:B------:R-:W-:Y:S01]  /*1090*/  LOP3.LUT R2, R23, 0x70, R0, 0xf8, !PT ;  /* 0x0000007017027812 */ /* 0x000fe200078ef800 */
[----:B------:R-:W-:Y:S01]  /*10a0*/  IMAD.MOV.U32 R88, RZ, RZ, R204 ;  /* 0x000000ffff587224 */ /* 0x000fe200078e00cc */
[----:B------:R-:W-:Y:S02]  /*10b0*/  PRMT R12, R12, 0x9910, RZ ;  /* 0x000099100c0c7816 */ /* 0x000fe400000000ff */
[C---:B------:R-:W-:Y:S02]  /*10c0*/  IADD3 R30, P0, R2.reuse, c[0x0][0x160], RZ ;  /* 0x00005800021e7a10 */ /* 0x040fe40007f1e0ff */
[----:B------:R-:W-:Y:S01]  /*10d0*/  LEA.HI.X.SX32 R205, R5, c[0x0][0x164], 0x1, P6 ;  /* 0x0000590005cd7a11 */ /* 0x000fe200030f0eff */
[----:B------:R-:W-:Y:S01]  /*10e0*/  IMAD.MOV.U32 R5, RZ, RZ, R12 ;  /* 0x000000ffff057224 */ /* 0x000fe200078e000c */
[----:B------:R-:W-:-:S02]  /*10f0*/  LEA.HI.X.SX32 R31, R2, c[0x0][0x164], 0x1, P0 ;  /* 0x00005900021f7a11 */ /* 0x000fc400000f0eff */
[----:B------:R-:W-:Y:S02]  /*1100*/  PRMT R2, R6, 0x9910, RZ ;  /* 0x0000991006027816 */ /* 0x000fe400000000ff */
[----:B------:R-:W-:Y:S01]  /*1110*/  LOP3.LUT R22, R19, 0xffff, RZ, 0xc0, !PT ;  /* 0x0000ffff13167812 */ /* 0x000fe200078ec0ff */
[----:B------:R1:W-:Y:S01]  /*1120*/  LDGSTS.E.BYPASS.128 [R245+0x10000], [R30.64] ;  /* 0x100000001ef57fae */ /* 0x0003e2000b901c4c */
[----:B------:R-:W-:Y:S01]  /*1130*/  SHF.R.U32.HI R16, RZ, 0xf, R21 ;  /* 0x0000000fff107819 */ /* 0x000fe20000011615 */
[----:B------:R-:W-:Y:S01]  /*1140*/  IMAD R2, R2, 0xc00, RZ ;  /* 0x00000c0002027824 */ /* 0x000fe200078e02ff */
[----:B------:R-:W-:Y:S02]  /*1150*/  SHF.R.U32.HI R11, RZ, 0xf, R22 ;  /* 0x0000000fff0b7819 */ /* 0x000fe40000011616 */
[----:B------:R-:W-:Y:S01]  /*1160*/  LEA.HI R16, R21, R16, RZ, 0x17 ;  /* 0x0000001015107211 */ /* 0x000fe200078fb8ff */
[----:B------:R-:W-:Y:S01]  /*1170*/  IMAD.MOV R12, RZ, RZ, -R2 ;  /* 0x000000ffff0c7224 */ /* 0x000fe200078e0a02 */
[----:B------:R-:W-:Y:S01]  /*1180*/  PRMT R6, R14, 0x9910, RZ ;  /* 0x000099100e067816 */ /* 0x000fe200000000ff */
[----:B------:R-:W-:Y:S01]  /*1190*/  IMAD R2, R5, 0xc00, RZ ;  /* 0x00000c0005027824 */ /* 0x000fe200078e02ff */
[----:B------:R-:W-:-:S02]  /*11a0*/  SHF.R.S32.HI R21, RZ, 0x10, R24 ;  /* 0x00000010ff157819 */ /* 0x000fc40000011418 */
[----:B------:R-:W-:Y:S01]  /*11b0*/  PRMT R5, R12, 0x7710, RZ ;  /* 0x000077100c057816 */ /* 0x000fe200000000ff */
[----:B------:R-:W-:Y:S01]  /*11c0*/  IMAD.MOV R12, RZ, RZ, -R2 ;  /* 0x000000ffff0c7224 */ /* 0x000fe200078e0a02 */
[----:B------:R-:W-:Y:S01]  /*11d0*/  LEA.HI R11, R22, R11, RZ, 0x17 ;  /* 0x0000000b160b7211 */ /* 0x000fe200078fb8ff */
[----:B------:R-:W-:Y:S01]  /*11e0*/  IMAD R2, R6, 0xc00, RZ ;  /* 0x00000c0006027824 */ /* 0x000fe200078e02ff */
[----:B------:R-:W-:Y:S01]  /*11f0*/  LOP3.LUT R24, R21, 0xffff, RZ, 0xc0, !PT ;  /* 0x0000ffff15187812 */ /* 0x000fe200078ec0ff */
[----:B------:R-:W-:Y:S01]  /*1200*/  IMAD.IADD R8, R8, 0x1, R5 ;  /* 0x0000000108087824 */ /* 0x000fe200078e0205 */
[----:B------:R-:W-:Y:S02]  /*1210*/  PRMT R16, R16, 0x9910, RZ ;  /* 0x0000991010107816 */ /* 0x000fe400000000ff */
[----:B------:R-:W-:Y:S02]  /*1220*/  PRMT R6, R12, 0x7710, RZ ;  /* 0x000077100c067816 */ /* 0x000fe400000000ff */
[----:B------:R-:W-:Y:S01]  /*1230*/  PRMT R12, R11, 0x9910, RZ ;  /* 0x000099100b0c7816 */ /* 0x000fe200000000ff */
[----:B------:R-:W-:Y:S01]  /*1240*/  IMAD.MOV R11, RZ, RZ, -R2 ;  /* 0x000000ffff0b7224 */ /* 0x000fe200078e0a02 */
[----:B------:R-:W-:Y:S01]  /*1250*/  SHF.R.U32.HI R19, RZ, 0xf, R24 ;  /* 0x0000000fff137819 */ /* 0x000fe20000011618 */
[----:B------:R-:W-:Y:S01]  /*1260*/  IMAD.IADD R9, R9, 0x1, R6 ;  /* 0x0000000109097824 */ /* 0x000fe200078e0206 */
[----:B------:R-:W-:Y:S01]  /*1270*/  PRMT R5, R4, 0x9910, RZ ;  /* 0x0000991004057816 */ /* 0x000fe200000000ff */
[----:B------:R-:W-:Y:S01]  /*1280*/  IMAD.MOV.U32 R4, RZ, RZ, R16 ;  /* 0x000000ffff047224 */ /* 0x000fe200078e0010 */
[----:B------:R-:W-:Y:S01]  /*1290*/  LEA.HI R19, R24, R19, RZ, 0x17 ;  /* 0x0000001318137211 */ /* 0x000fe200078fb8ff */
[----:B------:R-:W-:Y:S01]  /*12a0*/  IMAD.MOV.U32 R6, RZ, RZ, R12 ;  /* 0x000000ffff067224 */ /* 0x000fe200078e000c */
[----:B------:R-:W-:Y:S01]  /*12b0*/  PRMT R11, R11, 0x7710, RZ ;  /* 0x000077100b0b7816 */ /* 0x000fe200000000ff */
[----:B------:R-:W-:Y:S01]  /*12c0*/  IMAD R2, R4, 0xc00, RZ ;  /* 0x00000c0004027824 */ /* 0x000fe200078e02ff */
[----:B------:R-:W-:Y:S01]  /*12d0*/  PRMT R19, R19, 0x9910, RZ ;  /* 0x0000991013137816 */ /* 0x000fe200000000ff */
[----:B------:R-:W-:Y:S01]  /*12e0*/  IMAD R4, R5, 0xc00, RZ ;  /* 0x00000c0005047824 */ /* 0x000fe200078e02ff */
[----:B------:R-:W-:Y:S01]  /*12f0*/  PRMT R8, R8, 0x9910, RZ ;  /* 0x0000991008087816 */ /* 0x000fe200000000ff */
[----:B------:R-:W-:Y:S01]  /*1300*/  IMAD R5, R6, 0xc00, RZ ;  /* 0x00000c0006057824 */ /* 0x000fe200078e02ff */
[--C-:B------:R-:W-:Y:S01]  /*1310*/  LOP3.LUT R22, R7, 0x70, R0.reuse, 0xf8, !PT ;  /* 0x0000007007167812 */ /* 0x100fe200078ef800 */
[----:B------:R-:W-:Y:S01]  /*1320*/  IMAD.MOV.U32 R6, RZ, RZ, R19 ;  /* 0x000000ffff067224 */ /* 0x000fe200078e0013 */
[----:B------:R-:W-:Y:S01]  /*1330*/  LOP3.LUT R21, R33, 0x70, R0, 0xf8, !PT ;  /* 0x0000007021157812 */ /* 0x000fe200078ef800 */
[----:B------:R-:W-:Y:S01]  /*1340*/  IMAD.MOV R5, RZ, RZ, -R5 ;  /* 0x000000ffff057224 */ /* 0x000fe200078e0a05 */
[----:B------:R-:W-:Y:S01]  /*1350*/  IADD3 R202, P5, R22, c[0x0][0x160], RZ ;  /* 0x0000580016ca7a10 */ /* 0x000fe20007fbe0ff */
[----:B------:R-:W-:Y:S01]  /*1360*/  IMAD.IADD R10, R10, 0x1, R11 ;  /* 0x000000010a0a7824 */ /* 0x000fe200078e020b */
[----:B------:R-:W-:Y:S01]  /*1370*/  IADD3 R200, P4, R21, c[0x0][0x160], RZ ;  /* 0x0000580015c87a10 */ /* 0x000fe20007f9e0ff */
[----:B------:R-:W-:Y:S01]  /*1380*/  IMAD.MOV R2, RZ, RZ, -R2 ;  /* 0x000000ffff027224 */ /* 0x000fe200078e0a02 */
[----:B------:R-:W-:Y:S01]  /*1390*/  PRMT R11, R5, 0x7710, RZ ;  /* 0x00007710050b7816 */ /* 0x000fe200000000ff */
[----:B------:R-:W-:Y:S01]  /*13a0*/  IMAD.MOV R4, RZ, RZ, -R4 ;  /* 0x000000ffff047224 */ /* 0x000fe200078e0a04 */
[----:B------:R-:W-:Y:S01]  /*13b0*/  PRMT R37, R10, 0x9910, RZ ;  /* 0x000099100a257816 */ /* 0x000fe200000000ff */
[----:B------:R-:W-:Y:S01]  /*13c0*/  IMAD R5, R6, 0xc00, RZ ;  /* 0x00000c0006057824 */ /* 0x000fe200078e02ff */
[----:B------:R-:W-:Y:S01]  /*13d0*/  PRMT R2, R2, 0x7710, RZ ;  /* 0x0000771002027816 */ /* 0x000fe200000000ff */
[----:B------:R-:W-:Y:S01]  /*13e0*/  IMAD.MOV.U32 R32, RZ, RZ, R200 ;  /* 0x000000ffff207224 */ /* 0x000fe200078e00c8 */
[----:B------:R-:W-:Y:S01]  /*13f0*/  PRMT R4, R4, 0x7710, RZ ;  /* 0x0000771004047816 */ /* 0x000fe200000000ff */
[----:B------:R-:W-:Y:S01]  /*1400*/  IMAD.MOV R5, RZ, RZ, -R5 ;  /* 0x000000ffff057224 */ /* 0x000fe200078e0a05 */
[----:B------:R-:W-:Y:S01]  /*1410*/  LOP3.LUT R6, R13, 0x70, R0, 0xf8, !PT ;  /* 0x000000700d067812 */ /* 0x000fe200078ef800 */
[----:B------:R-:W-:Y:S01]  /*1420*/  IMAD.IADD R15, R15, 0x1, R2 ;  /* 0x000000010f0f7824 */ /* 0x000fe200078e0202 */
[----:B------:R-:W-:Y:S01]  /*1430*/  LEA.HI.X.SX32 R35, R7, c[0x0][0x164], 0x1, P5 ;  /* 0x0000590007237a11 */ /* 0x000fe200028f0eff */
[----:B------:R-:W-:Y:S01]  /*1440*/  IMAD.IADD R2, R17, 0x1, R4 ;  /* 0x0000000111027824 */ /* 0x000fe200078e0204 */
[----:B------:R-:W-:Y:S01]  /*1450*/  PRMT R5, R5, 0x7710, RZ ;  /* 0x0000771005057816 */ /* 0x000fe200000000ff */
[----:B------:R-:W-:Y:S01]  /*1460*/  IMAD.IADD R4, R18, 0x1, R11 ;  /* 0x0000000112047824 */ /* 0x000fe200078e020b */
[----:B------:R-:W-:Y:S01]  /*1470*/  PRMT R11, R9, 0x9910, RZ ;  /* 0x00009910090b7816 */ /* 0x000fe200000000ff */
[----:B------:R-:W-:Y:S01]  /*1480*/  IMAD.MOV.U32 R9, RZ, RZ, R8 ;  /* 0x000000ffff097224 */ /* 0x000fe200078e0008 */
[----:B------:R-:W-:Y:S01]  /*1490*/  PRMT R15, R15, 0x9910, RZ ;  /* 0x000099100f0f7816 */ /* 0x000fe200000000ff */
[----:B------:R-:W-:Y:S01]  /*14a0*/  IMAD.IADD R5, R20, 0x1, R5 ;  /* 0x0000000114057824 */ /* 0x000fe200078e0205 */
[----:B------:R-:W-:Y:S01]  /*14b0*/  IADD3 R206, P3, R6, c[0x0][0x168], RZ ;  /* 0x00005a0006ce7a10 */ /* 0x000fe20007f7e0ff */
[----:B------:R-:W-:Y:S01]  /*14c0*/  IMAD R9, R9, 0x3000, RZ ;  /* 0x0000300009097824 */ /* 0x000fe200078e02ff */
[----:B------:R-:W-:Y:S01]  /*14d0*/  PRMT R4, R4, 0x9910, RZ ;  /* 0x0000991004047816 */ /* 0x000fe200000000ff */
[----:B------:R-:W-:Y:S01]  /*14e0*/  IMAD R11, R11, 0x3000, RZ ;  /* 0x000030000b0b7824 */ /* 0x000fe200078e02ff */
[----:B------:R-:W-:Y:S01]  /*14f0*/  PRMT R39, R5, 0x9910, RZ ;  /* 0x0000991005277816 */ /* 0x000fe200000000ff */
[----:B------:R-:W-:Y:S01]  /*1500*/  IMAD.MOV.U32 R5, RZ, RZ, R15 ;  /* 0x000000ffff057224 */ /* 0x000fe200078e000f */
[----:B------:R-:W-:Y:S01]  /*1510*/  PRMT R2, R2, 0x9910, RZ ;  /* 0x0000991002027816 */ /* 0x000fe200000000ff */
[----:B------:R-:W-:Y:S01]  /*1520*/  IMAD.MOV.U32 R15, RZ, RZ, R4 ;  /* 0x000000ffff0f7224 */ /* 0x000fe200078e0004 */
[----:B------:R-:W-:Y:S01]  /*1530*/  LEA.HI.X.SX32 R207, R6, c[0x0][0x16c], 0x1, P3 ;  /* 0x00005b0006cf7a11 */ /* 0x000fe200018f0eff */
[----:B------:R-:W-:Y:S01]  /*1540*/  IMAD R37, R37, 0x3000, RZ ;  /* 0x0000300025257824 */ /* 0x000fe200078e02ff */
[--C-:B------:R-:W-:Y:S01]  /*1550*/  LOP3.LUT R6, R9, 0x70, R0.reuse, 0xf8, !PT ;  /* 0x0000007009067812 */ /* 0x100fe200078ef800 */
[----:B------:R-:W-:Y:S01]  /*1560*/  IMAD R5, R5, 0x3000, RZ ;  /* 0x0000300005057824 */ /* 0x000fe200078e02ff */
[----:B------:R-:W-:Y:S01]  /*1570*/  LEA.HI.X.SX32 R201, R21, c[0x0][0x164], 0x1, P4 ;  /* 0x0000590015c97a11 */ /* 0x000fe200020f0eff */
[----:B------:R-:W-:Y:S01]  /*1580*/  IMAD R7, R2, 0x3000, RZ ;  /* 0x0000300002077824 */ /* 0x000fe200078e02ff */
[----:B-1----:R-:W-:Y:S01]  /*1590*/  LEA.HI.X.SX32 R31, R23, c[0x0][0x164], 0x1, P0 ;  /* 0x00005900171f7a11 */ /* 0x002fe200000f0eff */
[----:B------:R-:W-:Y:S01]  /*15a0*/  IMAD R15, R15, 0x3000, RZ ;  /* 0x000030000f0f7824 */ /* 0x000fe200078e02ff */
[----:B------:R-:W-:Y:S01]  /*15b0*/  LEA.HI.X.SX32 R203, R22, c[0x0][0x164], 0x1, P5 ;  /* 0x0000590016cb7a11 */ /* 0x000fe200028f0eff */
[----:B------:R-:W-:Y:S01]  /*15c0*/  IMAD R39, R39, 0x3000, RZ ;  /* 0x0000300027277824 */ /* 0x000fe200078e02ff */
[----:B------:R-:W-:Y:S01]  /*15d0*/  IADD3 R16, P0, R6, c[0x0][0x168], RZ ;  /* 0x00005a0006107a10 */ /* 0x000fe20007f1e0ff */
[----:B------:R1:W-:Y:S01]  /*15e0*/  LDGSTS.E.BYPASS.128 [R245+0x11000], [R200.64] ;  /* 0x11000000c8f57fae */ /* 0x0003e2000b901c4c */
[----:B------:R-:W-:Y:S01]  /*15f0*/  LOP3.LUT R8, R11, 0x70, R0, 0xf8, !PT ;  /* 0x000000700b087812 */ /* 0x000fe200078ef800 */
[----:B------:R-:W-:Y:S01]  /*1600*/  IMAD.MOV.U32 R34, RZ, RZ, R202 ;  /* 0x000000ffff227224 */ /* 0x000fe200078e00ca */
[--C-:B------:R-:W-:Y:S01]  /*1610*/  LOP3.LUT R10, R37, 0x70, R0.reuse, 0xf8, !PT ;  /* 0x00000070250a7812 */ /* 0x100fe200078ef800 */
[----:B------:R2:W-:Y:S01]  /*1620*/  LDGSTS.E.BYPASS.128 [R245+0x12000], [R202.64] ;  /* 0x12000000caf57fae */ /* 0x0005e2000b901c4c */
[----:B------:R-:W-:-:S02]  /*1630*/  LOP3.LUT R2, R5, 0x70, R0, 0xf8, !PT ;  /* 0x0000007005027812 */ /* 0x000fc400078ef800 */
[----:B------:R-:W-:Y:S01]  /*1640*/  LEA.HI.X.SX32 R17, R6, c[0x0][0x16c], 0x1, P0 ;  /* 0x00005b0006117a11 */ /* 0x000fe200000f0eff */
[----:B------:R3:W-:Y:S01]  /*1650*/  LDGSTS.E.BYPASS.128 [R245+0x13000], [R204.64] ;  /* 0x13000000ccf57fae */ /* 0x0007e2000b901c4c */
[--C-:B------:R-:W-:Y:S02]  /*1660*/  LOP3.LUT R4, R7, 0x70, R0.reuse, 0xf8, !PT ;  /* 0x0000007007047812 */ /* 0x100fe400078ef800 */
[----:B------:R-:W-:Y:S01]  /*1670*/  IADD3 R18, P2, R8, c[0x0][0x168], RZ ;  /* 0x00005a0008127a10 */ /* 0x000fe20007f5e0ff */
[----:B------:R-:W0:Y:S01]  /*1680*/  LDGDEPBAR ;  /* 0x00000000000079af */ /* 0x000e220000000000 */
[----:B------:R-:W-:Y:S02]  /*1690*/  LOP3.LUT R6, R15, 0x70, R0, 0xf8, !PT ;  /* 0x000000700f067812 */ /* 0x000fe400078ef800 */
[----:B------:R-:W-:Y:S01]  /*16a0*/  IADD3 R20, P1, R10, c[0x0][0x168], RZ ;  /* 0x00005a000a147a10 */ /* 0x000fe20007f3e0ff */
[----:B------:R4:W-:Y:S01]  /*16b0*/  LDGSTS.E.BYPASS.128 [R245], [R206.64] ;  /* 0x00000000cef57fae */ /* 0x0009e2000b901c4c */
[----:B------:R-:W-:-:S02]  /*16c0*/  LEA.HI.X.SX32 R89, R89, c[0x0][0x164], 0x1, P6 ;  /* 0x0000590059597a11 */ /* 0x000fc400030f0eff */
[----:B------:R-:W-:Y:S01]  /*16d0*/  LOP3.LUT R0, R39, 0x70, R0, 0xf8, !PT ;  /* 0x0000007027007812 */ /* 0x000fe200078ef800 */
[----:B------:R1:W-:Y:S01]  /*16e0*/  LDGSTS.E.BYPASS.128 [R245+0x1000], [R16.64] ;  /* 0x0100000010f57fae */ /* 0x0003e2000b901c4c */
[----:B------:R-:W-:Y:S02]  /*16f0*/  IADD3 R22, P6, R2, c[0x0][0x168], RZ ;  /* 0x00005a0002167a10 */ /* 0x000fe40007fde0ff */
[----:B------:R-:W-:Y:S02]  /*1700*/  LEA.HI.X.SX32 R33, R33, c[0x0][0x164], 0x1, P4 ;  /* 0x0000590021217a11 */ /* 0x000fe400020f0eff */
[----:B------:R-:W-:Y:S02]  /*1710*/  IADD3 R24, P5, R4, c[0x0][0x168], RZ ;  /* 0x00005a0004187a10 */ /* 0x000fe40007fbe0ff */
[----:B------:R-:W-:Y:S02]  /*1720*/  LEA.HI.X.SX32 R19, R8, c[0x0][0x16c], 0x1, P2 ;  /* 0x00005b0008137a11 */ /* 0x000fe400010f0eff */
[----:B------:R-:W-:-:S02]  /*1730*/  IADD3 R26, P4, R6, c[0x0][0x168], RZ ;  /* 0x00005a00061a7a10 */ /* 0x000fc40007f9e0ff */
[----:B----4-:R-:W-:Y:S01]  /*1740*/  LEA.HI.X.SX32 R207, R13, c[0x0][0x16c], 0x1, P3 ;  /* 0x00005b000dcf7a11 */ /* 0x010fe200018f0eff */
[----:B------:R4:W-:Y:S01]  /*1750*/  LDGSTS.E.BYPASS.128 [R245+0x2000], [R18.64] ;  /* 0x0200000012f57fae */ /* 0x0009e2000b901c4c */
[----:B------:R-:W-:Y:S01]  /*1760*/  LEA.HI.X.SX32 R21, R10, c[0x0][0x16c], 0x1, P1 ;  /* 0x00005b000a157a11 */ /* 0x000fe200008f0eff */
[----:B------:R-:W-:Y:S01]  /*1770*/  CS2R R12, SRZ ;  /* 0x00000000000c7805 */ /* 0x000fe2000001ff00 */
[----:B------:R-:W-:Y:S02]  /*1780*/  IADD3 R28, P3, R0, c[0x0][0x168], RZ ;  /* 0x00005a00001c7a10 */ /* 0x000fe40007f7e0ff */
[----:B------:R-:W-:Y:S01]  /*1790*/  LEA.HI.X.SX32 R23, R2, c[0x0][0x16c], 0x1, P6 ;  /* 0x00005b0002177a11 */ /* 0x000fe200030f0eff */
[----:B------:R2:W-:Y:S01]  /*17a0*/  LDGSTS.E.BYPASS.128 [R245+0x3000], [R20.64] ;  /* 0x0300000014f57fae */ /* 0x0005e2000b901c4c */
[----:B------:R-:W-:Y:S02]  /*17b0*/  LEA.HI.X.SX32 R25, R4, c[0x0][0x16c], 0x1, P5 ;  /* 0x00005b0004197a11 */ /* 0x000fe400028f0eff */
[----:B------:R-:W-:Y:S01]  /*17c0*/  LEA.HI.X.SX32 R27, R6, c[0x0][0x16c], 0x1, P4 ;  /* 0x00005b00061b7a11 */ /* 0x000fe200020f0eff */
[----:B------:R3:W-:Y:S01]  /*17d0*/  LDGSTS.E.BYPASS.128 [R245+0x4000], [R22.64] ;  /* 0x0400000016f57fae */ /* 0x0007e2000b901c4c */
[----:B------:R-:W-:-:S02]  /*17e0*/  LEA.HI.X.SX32 R29, R0, c[0x0][0x16c], 0x1, P3 ;  /* 0x00005b00001d7a11 */ /* 0x000fc400018f0eff */
[----:B-1----:R-:W-:Y:S01]  /*17f0*/  LEA.HI.X.SX32 R17, R9, c[0x0][0x16c], 0x1, P0 ;  /* 0x00005b0009117a11 */ /* 0x002fe200000f0eff */
[----:B------:R1:W-:Y:S01]  /*1800*/  LDGSTS.E.BYPASS.128 [R245+0x5000], [R24.64] ;  /* 0x0500000018f57fae */ /* 0x0003e2000b901c4c */
[----:B----4-:R-:W-:Y:S01]  /*1810*/  LEA.HI.X.SX32 R19, R11, c[0x0][0x16c], 0x1, P2 ;  /* 0x00005b000b137a11 */ /* 0x010fe200010f0eff */
[----:B------:R-:W-:Y:S01]  /*1820*/  CS2R R8, SRZ ;  /* 0x0000000000087805 */ /* 0x000fe2000001ff00 */
[----:B------:R-:W-:Y:S01]  /*1830*/  LOP3.LUT R3, R3, 0x10, R228, 0xf8, !PT ;  /* 0x0000001003037812 */ /* 0x000fe200078ef8e4 */
[----:B------:R4:W-:Y:S01]  /*1840*/  LDGSTS.E.BYPASS.128 [R245+0x6000], [R26.64] ;  /* 0x060000001af57fae */ /* 0x0009e2000b901c4c */
[----:B--2---:R-:W-:Y:S01]  /*1850*/  LEA.HI.X.SX32 R21, R37, c[0x0][0x16c], 0x1, P1 ;  /* 0x00005b0025157a11 */ /* 0x004fe200008f0eff */
[----:B------:R-:W-:Y:S01]  /*1860*/  CS2R R10, SRZ ;  /* 0x00000000000a7805 */ /* 0x000fe2000001ff00 */
[----:B------:R-:W-:Y:S01]  /*1870*/  IADD3 R202, P1, R202, 0x100, RZ ;  /* 0x00000100caca7810 */ /* 0x000fe20007f3e0ff */
[----:B------:R2:W-:Y:S01]  /*1880*/  LDGSTS.E.BYPASS.128 [R245+0x7000], [R28.64] ;  /* 0x070000001cf57fae */ /* 0x0005e2000b901c4c */
[----:B---3--:R-:W-:Y:S01]  /*1890*/  LEA.HI.X.SX32 R23, R5, c[0x0][0x16c], 0x1, P6 ;  /* 0x00005b0005177a11 */ /* 0x008fe200030f0eff */
[----:B------:R-:W-:Y:S01]  /*18a0*/  IMAD.SHL.U32 R3, R3, 0x80, RZ ;  /* 0x0000008003037824 */ /* 0x000fe200078e00ff */
[----:B------:R-:W-:Y:S01]  /*18b0*/  IADD3 R200, P2, R200, 0x100, RZ ;  /* 0x00000100c8c87810 */ /* 0x000fe20007f5e0ff */
[----:B------:R-:W0:Y:S01]  /*18c0*/  LDGDEPBAR ;  /* 0x00000000000079af */ /* 0x000e220000000000 */
[----:B-1----:R-:W-:Y:S01]  /*18d0*/  LEA.HI.X.SX32 R25, R7, c[0x0][0x16c], 0x1, P5 ;  /* 0x00005b0007197a11 */ /* 0x002fe200028f0eff */
[----:B------:R-:W-:Y:S01]  /*18e0*/  IMAD.X R201, RZ, RZ, R35, P1 ;  /* 0x000000ffffc97224 */ /* 0x000fe200008e0623 */
[----:B------:R-:W-:Y:S01]  /*18f0*/  IADD3 R91, R3, 0x2000, RZ ;  /* 0x00002000035b7810 */ /* 0x000fe20007ffe0ff */
[----:B------:R-:W-:Y:S01]  /*1900*/  BAR.SYNC.DEFER_BLOCKING 0x0 ;  /* 0x0000000000007b1d */ /* 0x000fe20000010000 */
[----:B----4-:R-:W-:Y:S01]  /*1910*/  LEA.HI.X.SX32 R27, R15, c[0x0][0x16c], 0x1, P4 ;  /* 0x00005b000f1b7a11 */ /* 0x010fe200020f0eff */
[----:B------:R-:W-:Y:S01]  /*1920*/  CS2R R36, SRZ ;  /* 0x0000000000247805 */ /* 0x000fe2000001ff00 */
[----:B------:R-:W-:Y:S01]  /*1930*/  IADD3 R224, R3, 0x1000, RZ ;  /* 0x0000100003e07810 */ /* 0x000fe20007ffe0ff */
[----:B------:R-:W-:Y:S01]  /*1940*/  CS2R R4, SRZ ;  /* 0x0000000000047805 */ /* 0x000fe2000001ff00 */
[----:B--2---:R-:W-:Y:S01]  /*1950*/  LEA.HI.X.SX32 R29, R39, c[0x0][0x16c], 0x1, P3 ;  /* 0x00005b00271d7a11 */ /* 0x004fe200018f0eff */
[----:B------:R-:W-:Y:S01]  /*1960*/  CS2R R6, SRZ ;  /* 0x0000000000067805 */ /* 0x000fe2000001ff00 */
[----:B------:R-:W-:Y:S01]  /*1970*/  IADD3 R2, P3, R30, 0x100, RZ ;  /* 0x000001001e027810 */ /* 0x000fe20007f7e0ff */
[----:B------:R-:W-:Y:S01]  /*1980*/  CS2R R38, SRZ ;  /* 0x0000000000267805 */ /* 0x000fe2000001ff00 */
[----:B------:R-:W-:Y:S01]  /*1990*/  IADD3 R221, R3, 0x3000, RZ ;  /* 0x0000300003dd7810 */ /* 0x000fe20007ffe0ff */
[----:B------:R-:W-:Y:S01]  /*19a0*/  IMAD.X R3, RZ, RZ, R33, P2 ;  /* 0x000000ffff037224 */ /* 0x000fe200010e0621 */
[----:B------:R-:W-:Y:S01]  /*19b0*/  IADD3 R218, P1, R26, 0x100, RZ ;  /* 0x000001001ada7810 */ /* 0x000fe20007f3e0ff */
[----:B------:R-:W-:Y:S01]  /*19c0*/  IMAD.X R0, RZ, RZ, R31, P3 ;  /* 0x000000ffff007224 */ /* 0x000fe200018e061f */
[----:B------:R-:W-:Y:S01]  /*19d0*/  IADD3 R216, P2, R24, 0x100, RZ ;  /* 0x0000010018d87810 */ /* 0x000fe20007f5e0ff */
[----:B------:R-:W-:Y:S01]  /*19e0*/  CS2R R14, SRZ ;  /* 0x00000000000e7805 */ /* 0x000fe2000001ff00 */
[----:B------:R-:W-:Y:S01]  /*19f0*/  IADD3 R214, P3, R22, 0x100, RZ ;  /* 0x0000010016d67810 */ /* 0x000fe20007f7e0ff */
[----:B------:R-:W-:Y:S01]  /*1a00*/  IMAD.X R217, RZ, RZ, R27, P1 ;  /* 0x000000ffffd97224 */ /* 0x000fe200008e061b */
[----:B------:R-:W-:Y:S01]  /*1a10*/  IADD3 R212, P4, R20, 0x100, RZ ;  /* 0x0000010014d47810 */ /* 0x000fe20007f9e0ff */
[----:B------:R-:W-:Y:S01]  /*1a20*/  IMAD.X R215, RZ, RZ, R25, P2 ;  /* 0x000000ffffd77224 */ /* 0x000fe200010e0619 */
[----:B------:R-:W-:Y:S01]  /*1a30*/  IADD3 R210, P5, R18, 0x100, RZ ;  /* 0x0000010012d27810 */ /* 0x000fe20007fbe0ff */
[----:B------:R-:W-:Y:S01]  /*1a40*/  IMAD.X R213, RZ, RZ, R23, P3 ;  /* 0x000000ffffd57224 */ /* 0x000fe200018e0617 */
[-C--:B------:R-:W-:Y:S01]  /*1a50*/  LOP3.LUT R226, R227, R246.reuse, RZ, 0xfc, !PT ;  /* 0x000000f6e3e27212 */ /* 0x080fe200078efcff */
[----:B------:R-:W-:Y:S01]  /*1a60*/  IMAD.X R211, RZ, RZ, R21, P4 ;  /* 0x000000ffffd37224 */ /* 0x000fe200020e0615 */
[-C--:B------:R-:W-:Y:S01]  /*1a70*/  LOP3.LUT R222, R91, R246.reuse, RZ, 0xfc, !PT ;  /* 0x000000f65bde7212 */ /* 0x080fe200078efcff */
[----:B------:R-:W-:Y:S01]  /*1a80*/  @!PT LDS RZ, [RZ] ;  /* 0x00000000fffff984 */ /* 0x000fe20000000800 */
[----:B------:R-:W-:Y:S01]  /*1a90*/  @!PT LDS RZ, [RZ] ;  /* 0x00000000fffff984 */ /* 0x000fe20000000800 */
[----:B------:R-:W-:Y:S01]  /*1aa0*/  @!PT LDS RZ, [RZ] ;  /* 0x00000000fffff984 */ /* 0x000fe20000000800 */
[----:B------:R1:W-:Y:S01]  /*1ab0*/  LDGSTS.E.BYPASS.128 [R245+0x14000], [R30.64+0x80] ;  /* 0x140000801ef57fae */ /* 0x0003e2000b901c4c */
[-C--:B------:R-:W-:Y:S01]  /*1ac0*/  LOP3.LUT R221, R221, R246.reuse, RZ, 0xfc, !PT ;  /* 0x000000f6dddd7212 */ /* 0x080fe200078efcff */
[----:B------:R-:W-:Y:S01]  /*1ad0*/  IMAD.X R209, RZ, RZ, R19, P5 ;  /* 0x000000ffffd17224 */ /* 0x000fe200028e0613 */
[----:B------:R-:W-:Y:S01]  /*1ae0*/  LOP3.LUT R223, R224, R246, RZ, 0xfc, !PT ;  /* 0x000000f6e0df7212 */ /* 0x000fe200078efcff */
[----:B------:R1:W-:Y:S04]  /*1af0*/  LDGSTS.E.BYPASS.128 [R245+0x15000], [R32.64+0x80] ;  /* 0x1500008020f57fae */ /* 0x0003e8000b901c4c */
[----:B------:R1:W-:Y:S04]  /*1b00*/  LDGSTS.E.BYPASS.128 [R245+0x16000], [R34.64+0x80] ;  /* 0x1600008022f57fae */ /* 0x0003e8000b901c4c */
[----:B------:R1:W-:Y:S04]  /*1b10*/  LDGSTS.E.BYPASS.128 [R245+0x17000], [R88.64+0x80] ;  /* 0x1700008058f57fae */ /* 0x0003e8000b901c4c */
[----:B------:R-:W0:Y:S04]  /*1b20*/  LDGDEPBAR ;  /* 0x00000000000079af */ /* 0x000e280000000000 */
[----:B------:R2:W-:Y:S04]  /*1b30*/  LDGSTS.E.BYPASS.128 [R245+0x8000], [R206.64+0x80] ;  /* 0x08000080cef57fae */ /* 0x0005e8000b901c4c */
[----:B------:R1:W-:Y:S04]  /*1b40*/  LDGSTS.E.BYPASS.128 [R245+0x9000], [R16.64+0x80] ;  /* 0x0900008010f57fae */ /* 0x0003e8000b901c4c */
[----:B------:R1:W-:Y:S04]  /*1b50*/  LDGSTS.E.BYPASS.128 [R245+0xa000], [R18.64+0x80] ;  /* 0x0a00008012f57fae */ /* 0x0003e8000b901c4c */
[----:B------:R1:W-:Y:S01]  /*1b60*/  LDGSTS.E.BYPASS.128 [R245+0xb000], [R20.64+0x80] ;  /* 0x0b00008014f57fae */ /* 0x0003e2000b901c4c */
[----:B--2---:R-:W-:-:S03]  /*1b70*/  IADD3 R206, P0, R206, 0x100, RZ ;  /* 0x00000100cece7810 */ /* 0x004fc60007f1e0ff */
[----:B------:R1:W-:Y:S02]  /*1b80*/  LDGSTS.E.BYPASS.128 [R245+0xc000], [R22.64+0x80] ;  /* 0x0c00008016f57fae */ /* 0x0003e4000b901c4c */
[----:B------:R-:W-:Y:S01]  /*1b90*/  IMAD.X R205, RZ, RZ, R207, P0 ;  /* 0x000000ffffcd7224 */ /* 0x000fe200000e06cf */
[----:B------:R-:W-:Y:S01]  /*1ba0*/  IADD3 R204, P0, R204, 0x100, RZ ;  /* 0x00000100cccc7810 */ /* 0x000fe20007f1e0ff */
[----:B------:R1:W-:Y:S04]  /*1bb0*/  LDGSTS.E.BYPASS.128 [R245+0xd000], [R24.64+0x80] ;  /* 0x0d00008018f57fae */ /* 0x0003e8000b901c4c */
[----:B------:R1:W-:Y:S01]  /*1bc0*/  LDGSTS.E.BYPASS.128 [R245+0xe000], [R26.64+0x80] ;  /* 0x0e0000801af57fae */ /* 0x0003e2000b901c4c */
[----:B------:R-:W-:Y:S01]  /*1bd0*/  IMAD.X R203, RZ, RZ, R89, P0 ;  /* 0x000000ffffcb7224 */ /* 0x000fe200000e0659 */
[----:B------:R-:W-:-:S02]  /*1be0*/  IADD3 R220, P0, R28, 0x100, RZ ;  /* 0x000001001cdc7810 */ /* 0x000fc40007f1e0ff */
[----:B------:R1:W-:Y:S03]  /*1bf0*/  LDGSTS.E.BYPASS.128 [R245+0xf000], [R28.64+0x80] ;  /* 0x0f0000801cf57fae */ /* 0x0003e6000b901c4c */
[----:B------:R-:W-:Y:S01]  /*1c00*/  IMAD.X R219, RZ, RZ, R29, P0 ;  /* 0x000000ffffdb7224 */ /* 0x000fe200000e061d */
[----:B------:R-:W0:Y:S01]  /*1c10*/  LDGDEPBAR ;  /* 0x00000000000079af */ /* 0x000e220000000000 */
[----:B------:R-:W-:-:S05]  /*1c20*/  IADD3 R208, P0, R16, 0x100, RZ ;  /* 0x0000010010d07810 */ /* 0x000fca0007f1e0ff */
[----:B------:R-:W-:Y:S02]  /*1c30*/  IMAD.X R207, RZ, RZ, R17, P0 ;  /* 0x000000ffffcf7224 */ /* 0x000fe400000e0611 */
.L_x_0:
[----:B------:R-:W-:-:S04]  /*1c40*/  DEPBAR.LE SB0, 0x2 ;  /* 0x000080800000791a */ /* 0x000fc80000000000 */
[----:B------:R-:W-:Y:S01]  /*1c50*/  UIADD3 UR9, UR9, 0x1, URZ ;  /* 0x0000000109097890 */ /* 0x000fe2000fffe03f */
[----:B-1----:R-:W-:Y:S01]  /*1c60*/  IMAD.IADD R17, R246, 0x1, R227 ;  /* 0x00000001f6117824 */ /* 0x002fe200078e02e3 */
[----:B------:R-:W-:Y:S02]  /*1c70*/  UIADD3 UR8, UR8, 0x1, URZ ;  /* 0x0000000108087890 */ /* 0x000fe4000fffe03f */
[----:B------:R-:W-:Y:S02]  /*1c80*/  UISETP.GE.AND UP0, UPT, UR9, 0x2, UPT ;  /* 0x000000020900788c */ /* 0x000fe4000bf06270 */
[----:B------:R-:W-:Y:S02]  /*1c90*/  UISETP.GE.AND UP1, UPT, UR8, 0x2, UPT ;  /* 0x000000020800788c */ /* 0x000fe4000bf26270 */
[----:B------:R-:W-:Y:S02]  /*1ca0*/  USEL UR9, UR9, URZ, !UP0 ;  /* 0x0000003f09097287 */ /* 0x000fe4000c000000 */
[----:B------:R-:W-:-:S02]  /*1cb0*/  UISETP.GE.U32.AND UP0, UPT, UR4, 0x5e, UPT ;  /* 0x0000005e0400788c */ /* 0x000fc4000bf06070 */
[----:B------:R-:W-:Y:S01]  /*1cc0*/  ULEA UR11, UR9, 0x10000, 0xe ;  /* 0x00010000090b7891 */ /* 0x000fe2000f8e703f */
[----:B------:R-:W-:Y:S01]  /*1cd0*/  BAR.SYNC.DEFER_BLOCKING 0x0 ;  /* 0x0000000000007b1d */ /* 0x000fe20000010000 */
[----:B------:R-:W-:Y:S01]  /*1ce0*/  IMAD.U32 R32, RZ, RZ, UR9 ;  /* 0x00000009ff207e24 */ /* 0x000fe2000f8e00ff */
[----:B------:R-:W-:Y:S02]  /*1cf0*/  UISETP.GE.U32.AND.EX UP0, UPT, UR5, URZ, UPT, UP0 ;  /* 0x0000003f0500728c */ /* 0x000fe4000bf06100 */
[----:B------:R-:W-:Y:S01]  /*1d00*/  USEL UR8, UR8, URZ, !UP1 ;  /* 0x0000003f08087287 */ /* 0x000fe2000c800000 */
[C---:B------:R-:W-:Y:S01]  /*1d10*/  IMAD R96, R32.reuse, 0x8000, R226 ;  /* 0x0000800020607824 */ /* 0x040fe200078e02e2 */
[----:B------:R-:W-:Y:S01]  /*1d20*/  UIADD3 UR4, UP1, UR4, 0x1, URZ ;  /* 0x0000000104047890 */ /* 0x000fe2000ff3e03f */
[C---:B------:R-:W-:Y:S01]  /*1d30*/  IMAD R100, R32.reuse, 0x8000, R223 ;  /* 0x0000800020647824 */ /* 0x040fe200078e02df */
[----:B------:R-:W-:Y:S01]  /*1d40*/  PLOP3.LUT P0, PT, PT, PT, UP0, 0x80, 0x0 ;  /* 0x000000000000781c */ /* 0x000fe20003f0f008 */
[C---:B------:R-:W-:Y:S01]  /*1d50*/  IMAD R104, R32.reuse, 0x8000, R222 ;  /* 0x0000800020687824 */ /* 0x040fe200078e02de */
[----:B------:R-:W-:Y:S01]  /*1d60*/  UIADD3.X UR5, URZ, UR5, URZ, UP1, !UPT ;  /* 0x000000053f057290 */ /* 0x000fe20008ffe43f */
[----:B------:R-:W-:-:S02]  /*1d70*/  IMAD R108, R32, 0x8000, R221 ;  /* 0x00008000206c7824 */ /* 0x000fc400078e02dd */
[C---:B------:R-:W-:Y:S02]  /*1d80*/  IMAD R28, R32.reuse, 0x8000, R17 ;  /* 0x00008000201c7824 */ /* 0x040fe400078e0211 */
[----:B------:R-:W-:-:S04]  /*1d90*/  IMAD R32, R32, 0x8000, R225 ;  /* 0x0000800020207824 */ /* 0x000fc800078e02e1 */
[--C-:B------:R-:W-:Y:S01]  /*1da0*/  IMAD.IADD R248, R227, 0x1, R32.reuse ;  /* 0x00000001e3f87824 */ /* 0x100fe200078e0220 */
[----:B------:R-:W-:Y:S04]  /*1db0*/  LDSM.16.M88.4 R24, [R244+UR11] ;  /* 0x0000000bf418783b */ /* 0x000fe80008000200 */
[----:B------:R-:W1:Y:S04]  /*1dc0*/  LDSM.16.M88.4 R96, [R96] ;  /* 0x000000006060783b */ /* 0x000e680000000200 */
[----:B------:R-:W2:Y:S04]  /*1dd0*/  LDSM.16.M88.4 R100, [R100] ;  /* 0x000000006464783b */ /* 0x000ea80000000200 */
[----:B------:R-:W3:Y:S04]  /*1de0*/  LDSM.16.M88.4 R104, [R104] ;  /* 0x000000006868783b */ /* 0x000ee80000000200 */
[----:B------:R-:W4:Y:S04]  /*1df0*/  LDSM.16.M88.4 R108, [R108] ;  /* 0x000000006c6c783b */ /* 0x000f280000000200 */
[----:B------:R-:W3:Y:S04]  /*1e00*/  LDSM.16.M88.4 R112, [R28+0x4000] ;  /* 0x004000001c70783b */ /* 0x000ee80000000200 */
[----:B------:R-:W4:Y:S04]  /*1e10*/  LDSM.16.M88.4 R116, [R28+0x5000] ;  /* 0x005000001c74783b */ /* 0x000f280000000200 */
[----:B------:R-:W4:Y:S04]  /*1e20*/  LDSM.16.M88.4 R120, [R28+0x6000] ;  /* 0x006000001c78783b */ /* 0x000f280000000200 */
[----:B------:R-:W4:Y:S04]  /*1e30*/  LDSM.16.M88.4 R124, [R28+0x7000] ;  /* 0x007000001c7c783b */ /* 0x000f280000000200 */
[----:B------:R-:W4:Y:S04]  /*1e40*/  LDSM.16.M88.4 R20, [R240+UR11] ;  /* 0x0000000bf014783b */ /* 0x000f280008000200 */
[----:B------:R-:W4:Y:S04]  /*1e50*/  LDSM.16.M88.4 R16, [R236+UR11] ;  /* 0x0000000bec10783b */ /* 0x000f280008000200 */
[----:B------:R-:W4:Y:S01]  /*1e60*/  LDSM.16.M88.4 R28, [R232+UR11] ;  /* 0x0000000be81c783b */ /* 0x000f220008000200 */
[C---:B-1----:R-:W-:Y:S03]  /*1e70*/  IMMA.16832.S8.S8.SAT R128, R24.reuse.ROW, R96.COL, R128 ;  /* 0x0000006018807237 */ /* 0x042fe60000445c80 */
[----:B------:R-:W-:Y:S04]  /*1e80*/  LDSM.16.M88.4 R88, [R235+UR11] ;  /* 0x0000000beb58783b */ /* 0x000fe80008000200 */
[----:B------:R-:W-:Y:S01]  /*1e90*/  LDSM.16.M88.4 R196, [R242+UR11] ;  /* 0x0000000bf2c4783b */ /* 0x000fe20008000200 */
[C---:B--2---:R-:W-:Y:S03]  /*1ea0*/  IMMA.16832.S8.S8.SAT R132, R24.reuse.ROW, R100.COL, R132 ;  /* 0x0000006418847237 */ /* 0x044fe60000445c84 */
[----:B------:R-:W-:Y:S05]  /*1eb0*/  LDSM.16.M88.4 R192, [R238+UR11] ;  /* 0x0000000beec0783b */ /* 0x000fea0008000200 */
[C---:B---3--:R-:W-:Y:S08]  /*1ec0*/  IMMA.16832.S8.S8.SAT R136, R24.reuse.ROW, R104.COL, R136 ;  /* 0x0000006818887237 */ /* 0x048ff00000445c88 */
[C---:B----4-:R-:W-:Y:S08]  /*1ed0*/  IMMA.16832.S8.S8.SAT R148, R24.reuse.ROW, R108.COL, R148 ;  /* 0x0000006c18947237 */ /* 0x050ff00000445c94 */
[C---:B------:R-:W-:Y:S08]  /*1ee0*/  IMMA.16832.S8.S8.SAT R152, R24.reuse.ROW, R112.COL, R152 ;  /* 0x0000007018987237 */ /* 0x040ff00000445c98 */
[C---:B------:R-:W-:Y:S08]  /*1ef0*/  IMMA.16832.S8.S8.SAT R160, R24.reuse.ROW, R116.COL, R160 ;  /* 0x0000007418a07237 */ /* 0x040ff00000445ca0 */
[C---:B------:R-:W-:Y:S08]  /*1f00*/  IMMA.16832.S8.S8.SAT R168, R24.reuse.ROW, R120.COL, R168 ;  /* 0x0000007818a87237 */ /* 0x040ff00000445ca8 */
[----:B------:R-:W-:Y:S01]  /*1f10*/  IMMA.16832.S8.S8.SAT R164, R24.ROW, R124.COL, R164 ;  /* 0x0000007c18a47237 */ /* 0x000fe20000445ca4 */
[----:B------:R-:W1:Y:S07]  /*1f20*/  LDSM.16.M88.4 R24, [R243+UR11] ;  /* 0x0000000bf318783b */ /* 0x000e6e0008000200 */
[C---:B------:R-:W-:Y:S08]  /*1f30*/  IMMA.16832.S8.S8.SAT R156, R20.reuse.ROW, R96.COL, R156 ;  /* 0x00000060149c7237 */ /* 0x040ff00000445c9c */
[C---:B------:R-:W-:Y:S08]  /*1f40*/  IMMA.16832.S8.S8.SAT R144, R20.reuse.ROW, R100.COL, R144 ;  /* 0x0000006414907237 */ /* 0x040ff00000445c90 */
[C---:B------:R-:W-:Y:S08]  /*1f50*/  IMMA.16832.S8.S8.SAT R140, R20.reuse.ROW, R104.COL, R140 ;  /* 0x00000068148c7237 */ /* 0x040ff00000445c8c */
[C---:B------:R-:W-:Y:S08]  /*1f60*/  IMMA.16832.S8.S8.SAT R36, R20.reuse.ROW, R108.COL, R36 ;  /* 0x0000006c14247237 */ /* 0x040ff00000445c24 */
[C---:B------:R-:W-:Y:S08]  /*1f70*/  IMMA.16832.S8.S8.SAT R40, R20.reuse.ROW, R112.COL, R40 ;  /* 0x0000007014287237 */ /* 0x040ff00000445c28 */
[C---:B------:R-:W-:Y:S08]  /*1f80*/  IMMA.16832.S8.S8.SAT R44, R20.reuse.ROW, R116.COL, R44 ;  /* 0x00000074142c7237 */ /* 0x040ff00000445c2c */
[C---:B------:R-:W-:Y:S08]  /*1f90*/  IMMA.16832.S8.S8.SAT R48, R20.reuse.ROW, R120.COL, R48 ;  /* 0x0000007814307237 */ /* 0x040ff00000445c30 */
[----:B------:R-:W-:Y:S01]  /*1fa0*/  IMMA.16832.S8.S8.SAT R52, R20.ROW, R124.COL, R52 ;  /* 0x0000007c14347237 */ /* 0x000fe20000445c34 */
[----:B------:R-:W2:Y:S07]  /*1fb0*/  LDSM.16.M88.4 R20, [R239+UR11] ;  /* 0x0000000bef14783b */ /* 0x000eae0008000200 */
        /* <DEDUP_REMOVED lines=8> */
[----:B------:R-:W3:Y:S07]  /*2040*/  LDSM.16.M88.4 R84, [R231+UR11] ;  /* 0x0000000be754783b */ /* 0x000eee0008000200 */
[C---:B------:R-:W-:Y:S08]  /*2050*/  IMMA.16832.S8.S8.SAT R4, R28.reuse.ROW, R96.COL, R4 ;  /* 0x000000601c047237 */ /* 0x040ff00000445c04 */
[C---:B------:R-:W-:Y:S08]  /*2060*/  IMMA.16832.S8.S8.SAT R8, R28.reuse.ROW, R100.COL, R8 ;  /* 0x000000641c087237 */ /* 0x040ff00000445c08 */
[C---:B------:R-:W-:Y:S08]  /*2070*/  IMMA.16832.S8.S8.SAT R92, R28.reuse.ROW, R104.COL, R12 ;  /* 0x000000681c5c7237 */ /* 0x040ff00000445c0c */
[C---:B------:R-:W-:Y:S08]  /*2080*/  IMMA.16832.S8.S8.SAT R180, R28.reuse.ROW, R116.COL, R180 ;  /* 0x000000741cb47237 */ /* 0x040ff00000445cb4 */
[----:B------:R-:W-:Y:S07]  /*2090*/  IMMA.16832.S8.S8.SAT R176, R28.ROW, R120.COL, R176 ;  /* 0x000000781cb07237 */ /* 0x000fee0000445cb0 */
[----:B------:R-:W-:Y:S01]  /*20a0*/  IMAD.IADD R120, R224, 0x1, R32 ;  /* 0x00000001e0787824 */ /* 0x000fe200078e0220 */
[C---:B-1----:R-:W-:Y:S01]  /*20b0*/  IMMA.16832.S8.S8.SAT R128, R24.reuse.ROW, R98.COL, R128 ;  /* 0x0000006218807237 */ /* 0x042fe20000445c80 */
[----:B------:R-:W-:Y:S04]  /*20c0*/  LDSM.16.M88.4 R32, [R248+0x7000] ;  /* 0x00700000f820783b */ /* 0x000fe80000000200 */
[----:B------:R-:W-:Y:S03]  /*20d0*/  LDSM.16.M88.4 R12, [R120+0x1000] ;  /* 0x00100000780c783b */ /* 0x000fe60000000200 */
[C---:B------:R-:W-:Y:S08]  /*20e0*/  IMMA.16832.S8.S8.SAT R132, R24.reuse.ROW, R102.COL, R132 ;  /* 0x0000006618847237 */ /* 0x040ff00000445c84 */
[----:B------:R-:W-:Y:S08]  /*20f0*/  IMMA.16832.S8.S8.SAT R136, R24.ROW, R106.COL, R136 ;  /* 0x0000006a18887237 */ /* 0x000ff00000445c88 */
[C---:B--2---:R-:W-:Y:S08]  /*2100*/  IMMA.16832.S8.S8.SAT R156, R20.reuse.ROW, R98.COL, R156 ;  /* 0x00000062149c7237 */ /* 0x044ff00000445c9c */
[C---:B------:R-:W-:Y:S08]  /*2110*/  IMMA.16832.S8.S8.SAT R144, R20.reuse.ROW, R102.COL, R144 ;  /* 0x0000006614907237 */ /* 0x040ff00000445c90 */
[----:B------:R-:W-:Y:S08]  /*2120*/  IMMA.16832.S8.S8.SAT R140, R20.ROW, R106.COL, R140 ;  /* 0x0000006a148c7237 */ /* 0x000ff00000445c8c */
[C---:B------:R-:W-:Y:S08]  /*2130*/  IMMA.16832.S8.S8.SAT R56, R88.reuse.ROW, R98.COL, R56 ;  /* 0x0000006258387237 */ /* 0x040ff00000445c38 */
[C---:B------:R-:W-:Y:S08]  /*2140*/  IMMA.16832.S8.S8.SAT R60, R88.reuse.ROW, R102.COL, R60 ;  /* 0x00000066583c7237 */ /* 0x040ff00000445c3c */
[C---:B------:R-:W-:Y:S08]  /*2150*/  IMMA.16832.S8.S8.SAT R64, R88.reuse.ROW, R106.COL, R64 ;  /* 0x0000006a58407237 */ /* 0x040ff00000445c40 */
[C---:B------:R-:W-:Y:S08]  /*2160*/  IMMA.16832.S8.S8.SAT R68, R88.reuse.ROW, R110.COL, R68 ;  /* 0x0000006e58447237 */ /* 0x040ff00000445c44 */
[C---:B------:R-:W-:Y:S08]  /*2170*/  IMMA.16832.S8.S8.SAT R72, R88.reuse.ROW, R114.COL, R72 ;  /* 0x0000007258487237 */ /* 0x040ff00000445c48 */
[C---:B------:R-:W-:Y:S08]  /*2180*/  IMMA.16832.S8.S8.SAT R76, R88.reuse.ROW, R118.COL, R76 ;  /* 0x00000076584c7237 */ /* 0x040ff00000445c4c */
[----:B------:R-:W-:Y:S08]  /*2190*/  IMMA.16832.S8.S8.SAT R80, R88.ROW, R122.COL, R80 ;  /* 0x0000007a58507237 */ /* 0x000ff00000445c50 */
[C---:B------:R-:W-:Y:S08]  /*21a0*/  IMMA.16832.S8.S8.SAT R188, R28.reuse.ROW, R108.COL, R188 ;  /* 0x0000006c1cbc7237 */ /* 0x040ff00000445cbc */
[C---:B------:R-:W-:Y:S08]  /*21b0*/  IMMA.16832.S8.S8.SAT R184, R28.reuse.ROW, R112.COL, R184 ;  /* 0x000000701cb87237 */ /* 0x040ff00000445cb8 */
[----:B------:R-:W-:Y:S01]  /*21c0*/  IMMA.16832.S8.S8.SAT R172, R28.ROW, R124.COL, R172 ;  /* 0x0000007c1cac7237 */ /* 0x000fe20000445cac */
[----:B------:R-:W-:Y:S07]  /*21d0*/  LDSM.16.M88.4 R28, [R248+0x6000] ;  /* 0x00600000f81c783b */ /* 0x000fee0000000200 */
[C---:B------:R-:W-:Y:S08]  /*21e0*/  IMMA.16832.S8.S8.SAT R148, R24.reuse.ROW, R110.COL, R148 ;  /* 0x0000006e18947237 */ /* 0x040ff00000445c94 */
[C---:B------:R-:W-:Y:S08]  /*21f0*/  IMMA.16832.S8.S8.SAT R152, R24.reuse.ROW, R114.COL, R152 ;  /* 0x0000007218987237 */ /* 0x040ff00000445c98 */
        /* <DEDUP_REMOVED lines=8> */
[-C--:B------:R-:W-:Y:S01]  /*2280*/  IMMA.16832.S8.S8.SAT R52, R20.ROW, R126.reuse.COL, R52 ;  /* 0x0000007e14347237 */ /* 0x080fe20000445c34 */
[----:B------:R-:W-:Y:S07]  /*2290*/  LDSM.16.M88.4 R20, [R248+0x4000] ;  /* 0x00400000f814783b */ /* 0x000fee0000000200 */
[----:B------:R-:W-:Y:S01]  /*22a0*/  IMMA.16832.S8.S8.SAT R88, R88.ROW, R126.COL, R16 ;  /* 0x0000007e58587237 */ /* 0x000fe20000445c10 */
[----:B------:R-:W-:Y:S07]  /*22b0*/  LDSM.16.M88.4 R16, [R120+0x2000] ;  /* 0x002000007810783b */ /* 0x000fee0000000200 */
[C---:B---3--:R-:W-:Y:S01]  /*22c0*/  IMMA.16832.S8.S8.SAT R96, R84.reuse.ROW, R98.COL, R4 ;  /* 0x0000006254607237 */ /* 0x048fe20000445c04 */
[----:B------:R-:W-:Y:S07]  /*22d0*/  LDSM.16.M88.4 R4, [R248] ;  /* 0x00000000f804783b */ /* 0x000fee0000000200 */
[C---:B------:R-:W-:Y:S01]  /*22e0*/  IMMA.16832.S8.S8.SAT R100, R84.reuse.ROW, R102.COL, R8 ;  /* 0x0000006654647237 */ /* 0x040fe20000445c08 */
[----:B------:R1:W-:Y:S07]  /*22f0*/  LDSM.16.M88.4 R8, [R120] ;  /* 0x000000007808783b */ /* 0x0003ee0000000200 */
[C---:B------:R-:W-:Y:S01]  /*2300*/  IMMA.16832.S8.S8.SAT R104, R84.reuse.ROW, R106.COL, R92 ;  /* 0x0000006a54687237 */ /* 0x040fe20000445c5c */
[----:B------:R-:W2:Y:S07]  /*2310*/  LDSM.16.M88.4 R92, [R234+UR11] ;  /* 0x0000000bea5c783b */ /* 0x000eae0008000200 */
[C---:B------:R-:W-:Y:S01]  /*2320*/  IMMA.16832.S8.S8.SAT R116, R84.reuse.ROW, R118.COL, R180 ;  /* 0x0000007654747237 */ /* 0x040fe20000445cb4 */
[----:B------:R-:W3:Y:S07]  /*2330*/  LDSM.16.M88.4 R180, [R230+UR11] ;  /* 0x0000000be6b4783b */ /* 0x000eee0008000200 */
[C---:B------:R-:W-:Y:S08]  /*2340*/  IMMA.16832.S8.S8.SAT R108, R84.reuse.ROW, R110.COL, R188 ;  /* 0x0000006e546c7237 */ /* 0x040ff00000445cbc */
[C---:B------:R-:W-:Y:S08]  /*2350*/  IMMA.16832.S8.S8.SAT R112, R84.reuse.ROW, R114.COL, R184 ;  /* 0x0000007254707237 */ /* 0x040ff00000445cb8 */
[C---:B-1----:R-:W-:Y:S01]  /*2360*/  IMMA.16832.S8.S8.SAT R120, R84.reuse.ROW, R122.COL, R176 ;  /* 0x0000007a54787237 */ /* 0x042fe20000445cb0 */
[----:B------:R-:W1:Y:S07]  /*2370*/  LDSM.16.M88.4 R176, [R241+UR11] ;  /* 0x0000000bf1b0783b */ /* 0x000e6e0008000200 */
[----:B------:R-:W-:Y:S01]  /*2380*/  IMMA.16832.S8.S8.SAT R124, R84.ROW, R126.COL, R172 ;  /* 0x0000007e547c7237 */ /* 0x000fe20000445cac */
[----:B------:R-:W4:Y:S04]  /*2390*/  LDSM.16.M88.4 R172, [R237+UR11] ;  /* 0x0000000bedac783b */ /* 0x000f280008000200 */
[----:B------:R-:W1:Y:S03]  /*23a0*/  LDSM.16.M88.4 R84, [R233+UR11] ;  /* 0x0000000be954783b */ /* 0x000e660008000200 */
[C---:B--2---:R-:W-:Y:S08]  /*23b0*/  IMMA.16832.S8.S8.SAT R56, R92.reuse.ROW, R4.COL, R56 ;  /* 0x000000045c387237 */ /* 0x044ff00000445c38 */
[C---:B------:R-:W-:Y:S08]  /*23c0*/  IMMA.16832.S8.S8.SAT R60, R92.reuse.ROW, R8.COL, R60 ;  /* 0x000000085c3c7237 */ /* 0x040ff00000445c3c */
[C---:B------:R-:W-:Y:S08]  /*23d0*/  IMMA.16832.S8.S8.SAT R64, R92.reuse.ROW, R12.COL, R64 ;  /* 0x0000000c5c407237 */ /* 0x040ff00000445c40 */
[C---:B------:R-:W-:Y:S08]  /*23e0*/  IMMA.16832.S8.S8.SAT R68, R92.reuse.ROW, R16.COL, R68 ;  /* 0x000000105c447237 */ /* 0x040ff00000445c44 */
[C---:B------:R-:W-:Y:S08]  /*23f0*/  IMMA.16832.S8.S8.SAT R72, R92.reuse.ROW, R20.COL, R72 ;  /* 0x000000145c487237 */ /* 0x040ff00000445c48 */
[C---:B------:R-:W-:Y:S08]  /*2400*/  IMMA.16832.S8.S8.SAT R76, R92.reuse.ROW, R24.COL, R76 ;  /* 0x000000185c4c7237 */ /* 0x040ff00000445c4c */
[C---:B------:R-:W-:Y:S08]  /*2410*/  IMMA.16832.S8.S8.SAT R80, R92.reuse.ROW, R28.COL, R80 ;  /* 0x0000001c5c507237 */ /* 0x040ff00000445c50 */
[----:B------:R-:W-:Y:S01]  /*2420*/  IMMA.16832.S8.S8.SAT R88, R92.ROW, R32.COL, R88 ;  /* 0x000000205c587237 */ /* 0x000fe20000445c58 */
[----:B------:R-:W2:Y:S01]  /*2430*/  LDSM.16.M88.4 R92, [R229+UR11] ;  /* 0x0000000be55c783b */ /* 0x000ea20008000200 */
[----:B------:R-:W-:-:S06]  /*2440*/  ULEA UR11, UR8, 0x10000, 0xe ;  /* 0x00010000080b7891 */ /* 0x000fcc000f8e703f */
[-C--:B------:R-:W-:Y:S08]  /*2450*/  IMMA.16832.S8.S8.SAT R148, R196.ROW, R16.reuse.COL, R148 ;  /* 0x00000010c4947237 */ /* 0x080ff00000445c94 */
[-C--:B------:R-:W-:Y:S08]  /*2460*/  IMMA.16832.S8.S8.SAT R36, R192.ROW, R16.reuse.COL, R36 ;  /* 0x00000010c0247237 */ /* 0x080ff00000445c24 */
[----:B---3--:R-:W-:Y:S08]  /*2470*/  IMMA.16832.S8.S8.SAT R108, R180.ROW, R16.COL, R108 ;  /* 0x00000010b46c7237 */ /* 0x008ff00000445c6c */
[-C--:B------:R-:W-:Y:S08]  /*2480*/  IMMA.16832.S8.S8.SAT R152, R196.ROW, R20.reuse.COL, R152 ;  /* 0x00000014c4987237 */ /* 0x080ff00000445c98 */
[-C--:B------:R-:W-:Y:S08]  /*2490*/  IMMA.16832.S8.S8.SAT R40, R192.ROW, R20.reuse.COL, R40 ;  /* 0x00000014c0287237 */ /* 0x080ff00000445c28 */
[----:B------:R-:W-:Y:S07]  /*24a0*/  IMMA.16832.S8.S8.SAT R112, R180.ROW, R20.COL, R112 ;  /* 0x00000014b4707237 */ /* 0x000fee0000445c70 */
[----:B------:R-:W-:Y:S01]  /*24b0*/  IADD3 R20, P2, R200, UR6, RZ ;  /* 0x00000006c8147c10 */ /* 0x000fe2000ff5e0ff */
[----:B------:R-:W-:Y:S03]  /*24c0*/  IMMA.16832.S8.S8.SAT R160, R196.ROW, R24.COL, R160 ;  /* 0x00000018c4a07237 */ /* 0x000fe60000445ca0 */
[----:B------:R-:W-:-:S05]  /*24d0*/  IADD3.X R21, R3, UR7, RZ, P2, !PT ;  /* 0x0000000703157c10 */ /* 0x000fca00097fe4ff */
[-C--:B------:R-:W-:Y:S08]  /*24e0*/  IMMA.16832.S8.S8.SAT R44, R192.ROW, R24.reuse.COL, R44 ;  /* 0x00000018c02c7237 */ /* 0x080ff00000445c2c */
[----:B------:R-:W-:Y:S08]  /*24f0*/  IMMA.16832.S8.S8.SAT R116, R180.ROW, R24.COL, R116 ;  /* 0x00000018b4747237 */ /* 0x000ff00000445c74 */
[C---:B------:R-:W-:Y:S08]  /*2500*/  IMMA.16832.S8.S8.SAT R128, R196.reuse.ROW, R4.COL, R128 ;  /* 0x00000004c4807237 */ /* 0x040ff00000445c80 */
[C---:B------:R-:W-:Y:S08]  /*2510*/  IMMA.16832.S8.S8.SAT R132, R196.reuse.ROW, R8.COL, R132 ;  /* 0x00000008c4847237 */ /* 0x040ff00000445c84 */
[C---:B------:R-:W-:Y:S08]  /*2520*/  IMMA.16832.S8.S8.SAT R136, R196.reuse.ROW, R12.COL, R136 ;  /* 0x0000000cc4887237 */ /* 0x040ff00000445c88 */
[C---:B------:R-:W-:Y:S08]  /*2530*/  IMMA.16832.S8.S8.SAT R168, R196.reuse.ROW, R28.COL, R168 ;  /* 0x0000001cc4a87237 */ /* 0x040ff00000445ca8 */
[----:B------:R-:W-:Y:S08]  /*2540*/  IMMA.16832.S8.S8.SAT R164, R196.ROW, R32.COL, R164 ;  /* 0x00000020c4a47237 */ /* 0x000ff00000445ca4 */
[-C--:B------:R-:W-:Y:S08]  /*2550*/  IMMA.16832.S8.S8.SAT R48, R192.ROW, R28.reuse.COL, R48 ;  /* 0x0000001cc0307237 */ /* 0x080ff00000445c30 */
[----:B------:R-:W-:Y:S07]  /*2560*/  IMMA.16832.S8.S8.SAT R120, R180.ROW, R28.COL, R120 ;  /* 0x0000001cb4787237 */ /* 0x000fee0000445c78 */
[----:B------:R-:W-:Y:S01]  /*2570*/  IADD3 R29, R245, UR11, RZ ;  /* 0x0000000bf51d7c10 */ /* 0x000fe2000fffe0ff */
[----:B-1----:R-:W-:Y:S01]  /*2580*/  IMMA.16832.S8.S8.SAT R148, R176.ROW, R18.COL, R148 ;  /* 0x00000012b0947237 */ /* 0x002fe20000445c94 */
[----:B------:R-:W-:-:S07]  /*2590*/  IMAD.U32 R28, RZ, RZ, UR8 ;  /* 0x00000008ff1c7e24 */ /* 0x000fce000f8e00ff */
[-C--:B----4-:R-:W-:Y:S08]  /*25a0*/  IMMA.16832.S8.S8.SAT R36, R172.ROW, R18.reuse.COL, R36 ;  /* 0x00000012ac247237 */ /* 0x090ff00000445c24 */
[-C--:B------:R-:W-:Y:S08]  /*25b0*/  IMMA.16832.S8.S8.SAT R68, R84.ROW, R18.reuse.COL, R68 ;  /* 0x0000001254447237 */ /* 0x080ff00000445c44 */
[----:B--2---:R-:W-:Y:S07]  /*25c0*/  IMMA.16832.S8.S8.SAT R188, R92.ROW, R18.COL, R108 ;  /* 0x000000125cbc7237 */ /* 0x004fee0000445c6c */
[----:B------:R-:W-:Y:S01]  /*25d0*/  IADD3 R18, P1, R2, UR6, RZ ;  /* 0x0000000602127c10 */ /* 0x000fe2000ff3e0ff */
[----:B------:R-:W-:Y:S03]  /*25e0*/  IMMA.16832.S8.S8.SAT R152, R176.ROW, R22.COL, R152 ;  /* 0x00000016b0987237 */ /* 0x000fe60000445c98 */
[----:B------:R-:W-:Y:S01]  /*25f0*/  IADD3.X R19, R0, UR7, RZ, P1, !PT ;  /* 0x0000000700137c10 */ /* 0x000fe20008ffe4ff */
[----:B------:R-:W-:Y:S01]  /*2600*/  BAR.SYNC.DEFER_BLOCKING 0x0 ;  /* 0x0000000000007b1d */ /* 0x000fe20000010000 */
[----:B------:R-:W-:-:S03]  /*2610*/  IADD3 R16, P1, R202, UR6, RZ ;  /* 0x00000006ca107c10 */ /* 0x000fc6000ff3e0ff */
[----:B------:R-:W-:Y:S01]  /*2620*/  IMMA.16832.S8.S8.SAT R40, R172.ROW, R22.COL, R40 ;  /* 0x00000016ac287237 */ /* 0x000fe20000445c28 */
[----:B------:R-:W-:Y:S02]  /*2630*/  IADD3.X R17, R201, UR7, RZ, P1, !PT ;  /* 0x00000007c9117c10 */ /* 0x000fe40008ffe4ff */
[----:B------:R-:W-:-:S04]  /*2640*/  IADD3 R24, P1, R206, UR6, RZ ;  /* 0x00000006ce187c10 */ /* 0x000fc8000ff3e0ff */
[----:B------:R-:W-:Y:S01]  /*2650*/  IADD3.X R25, R205, UR7, RZ, P1, !PT ;  /* 0x00000007cd197c10 */ /* 0x000fe20008ffe4ff */
[-C--:B------:R-:W-:Y:S08]  /*2660*/  IMMA.16832.S8.S8.SAT R72, R84.ROW, R22.reuse.COL, R72 ;  /* 0x0000001654487237 */ /* 0x080ff00000445c48 */
[----:B------:R-:W-:Y:S01]  /*2670*/  IMMA.16832.S8.S8.SAT R184, R92.ROW, R22.COL, R112 ;  /* 0x000000165cb87237 */ /* 0x000fe20000445c70 */
[----:B------:R-:W-:Y:S01]  /*2680*/  @!PT LDS RZ, [RZ] ;  /* 0x00000000fffff984 */ /* 0x000fe20000000800 */
[----:B------:R-:W-:Y:S01]  /*2690*/  @!PT LDS RZ, [RZ] ;  /* 0x00000000fffff984 */ /* 0x000fe20000000800 */
[----:B------:R-:W-:Y:S01]  /*26a0*/  @!PT LDS RZ, [RZ] ;  /* 0x00000000fffff984 */ /* 0x000fe20000000800 */
[----:B------:R1:W-:Y:S06]  /*26b0*/  LDGSTS.E.BYPASS.128 [R29], [R18.64], !P0 ;  /* 0x00000000121d7fae */ /* 0x0003ec000c101c4c */
[----:B------:R-:W-:Y:S01]  /*26c0*/  IADD3 R22, P2, R204, UR6, RZ ;  /* 0x00000006cc167c10 */ /* 0x000fe2000ff5e0ff */
[----:B------:R-:W-:Y:S01]  /*26d0*/  IMMA.16832.S8.S8.SAT R96, R180.ROW, R4.COL, R96 ;  /* 0x00000004b4607237 */ /* 0x000fe20000445c60 */
[----:B------:R2:W-:Y:S02]  /*26e0*/  LDGSTS.E.BYPASS.128 [R29+0x1000], [R20.64], !P0 ;  /* 0x01000000141d7fae */ /* 0x0005e4000c101c4c */
[----:B------:R-:W-:-:S02]  /*26f0*/  IADD3.X R23, R203, UR7, RZ, P2, !PT ;  /* 0x00000007cb177c10 */ /* 0x000fc400097fe4ff */
[----:B------:R3:W-:Y:S03]  /*2700*/  LDGSTS.E.BYPASS.128 [R29+0x2000], [R16.64], !P0 ;  /* 0x02000000101d7fae */ /* 0x0007e6000c101c4c */
[C---:B------:R-:W-:Y:S01]  /*2710*/  IMMA.16832.S8.S8.SAT R100, R180.reuse.ROW, R8.COL, R100 ;  /* 0x00000008b4647237 */ /* 0x040fe20000445c64 */
[----:B-1----:R-:W-:Y:S01]  /*2720*/  IADD3 R18, P1, R210, UR6, RZ ;  /* 0x00000006d2127c10 */ /* 0x002fe2000ff3e0ff */
[----:B------:R1:W-:Y:S03]  /*2730*/  LDGSTS.E.BYPASS.128 [R29+0x3000], [R22.64], !P0 ;  /* 0x03000000161d7fae */ /* 0x0003e6000c101c4c */
[----:B------:R-:W-:Y:S01]  /*2740*/  IADD3.X R19, R209, UR7, RZ, P1, !PT ;  /* 0x00000007d1137c10 */ /* 0x000fe20008ffe4ff */
[----:B------:R-:W0:Y:S02]  /*2750*/  LDGDEPBAR ;  /* 0x00000000000079af */ /* 0x000e240000000000 */
[----:B------:R-:W-:Y:S01]  /*2760*/  IMMA.16832.S8.S8.SAT R104, R180.ROW, R12.COL, R104 ;  /* 0x0000000cb4687237 */ /* 0x000fe20000445c68 */
[----:B---3--:R-:W-:-:S04]  /*2770*/  IADD3 R16, P1, R214, UR6, RZ ;  /* 0x00000006d6107c10 */ /* 0x008fc8000ff3e0ff */
[----:B------:R-:W-:-:S03]  /*2780*/  IADD3.X R17, R213, UR7, RZ, P1, !PT ;  /* 0x00000007d5117c10 */ /* 0x000fc60008ffe4ff */
[----:B------:R-:W-:Y:S08]  /*2790*/  IMMA.16832.S8.S8.SAT R124, R180.ROW, R32.COL, R124 ;  /* 0x00000020b47c7237 */ /* 0x000ff00000445c7c */
[-C--:B------:R-:W-:Y:S08]  /*27a0*/  IMMA.16832.S8.S8.SAT R160, R176.ROW, R26.reuse.COL, R160 ;  /* 0x0000001ab0a07237 */ /* 0x080ff00000445ca0 */
[-C--:B------:R-:W-:Y:S08]  /*27b0*/  IMMA.16832.S8.S8.SAT R44, R172.ROW, R26.reuse.COL, R44 ;  /* 0x0000001aac2c7237 */ /* 0x080ff00000445c2c */
[-C--:B------:R-:W-:Y:S08]  /*27c0*/  IMMA.16832.S8.S8.SAT R76, R84.ROW, R26.reuse.COL, R76 ;  /* 0x0000001a544c7237 */ /* 0x080ff00000445c4c */
[----:B------:R-:W-:Y:S07]  /*27d0*/  IMMA.16832.S8.S8.SAT R180, R92.ROW, R26.COL, R116 ;  /* 0x0000001a5cb47237 */ /* 0x000fee0000445c74 */
[----:B------:R-:W-:Y:S01]  /*27e0*/  IADD3 R26, P2, R208, UR6, RZ ;  /* 0x00000006d01a7c10 */ /* 0x000fe2000ff5e0ff */
[----:B------:R-:W-:Y:S03]  /*27f0*/  IMMA.16832.S8.S8.SAT R128, R176.ROW, R6.COL, R128 ;  /* 0x00000006b0807237 */ /* 0x000fe60000445c80 */
[----:B------:R-:W-:-:S02]  /*2800*/  IADD3.X R27, R207, UR7, RZ, P2, !PT ;  /* 0x00000007cf1b7c10 */ /* 0x000fc400097fe4ff */
[----:B--2---:R-:W-:-:S03]  /*2810*/  IADD3 R20, P2, R212, UR6, RZ ;  /* 0x00000006d4147c10 */ /* 0x004fc6000ff5e0ff */
[----:B------:R-:W-:Y:S01]  /*2820*/  IMMA.16832.S8.S8.SAT R132, R176.ROW, R10.COL, R132 ;  /* 0x0000000ab0847237 */ /* 0x000fe20000445c84 */
[----:B------:R-:W-:Y:S02]  /*2830*/  IADD3.X R21, R211, UR7, RZ, P2, !PT ;  /* 0x00000007d3157c10 */ /* 0x000fe400097fe4ff */
[----:B-1----:R-:W-:-:S04]  /*2840*/  IADD3 R22, P2, R216, UR6, RZ ;  /* 0x00000006d8167c10 */ /* 0x002fc8000ff5e0ff */
[----:B------:R-:W-:Y:S01]  /*2850*/  IADD3.X R23, R215, UR7, RZ, P2, !PT ;  /* 0x00000007d7177c10 */ /* 0x000fe200097fe4ff */
[C---:B------:R-:W-:Y:S08]  /*2860*/  IMMA.16832.S8.S8.SAT R136, R176.reuse.ROW, R14.COL, R136 ;  /* 0x0000000eb0887237 */ /* 0x040ff00000445c88 */
[C---:B------:R-:W-:Y:S08]  /*2870*/  IMMA.16832.S8.S8.SAT R168, R176.reuse.ROW, R30.COL, R168 ;  /* 0x0000001eb0a87237 */ /* 0x040ff00000445ca8 */
[----:B------:R-:W-:Y:S08]  /*2880*/  IMMA.16832.S8.S8.SAT R164, R176.ROW, R34.COL, R164 ;  /* 0x00000022b0a47237 */ /* 0x000ff00000445ca4 */
[-C--:B------:R-:W-:Y:S08]  /*2890*/  IMMA.16832.S8.S8.SAT R48, R172.ROW, R30.reuse.COL, R48 ;  /* 0x0000001eac307237 */ /* 0x080ff00000445c30 */
[-C--:B------:R-:W-:Y:S08]  /*28a0*/  IMMA.16832.S8.S8.SAT R80, R84.ROW, R30.reuse.COL, R80 ;  /* 0x0000001e54507237 */ /* 0x080ff00000445c50 */
[----:B------:R-:W-:Y:S07]  /*28b0*/  IMMA.16832.S8.S8.SAT R176, R92.ROW, R30.COL, R120 ;  /* 0x0000001e5cb07237 */ /* 0x000fee0000445c78 */
[----:B------:R-:W-:Y:S01]  /*28c0*/  IMAD R31, R28, 0x8000, R245 ;  /* 0x000080001c1f7824 */ /* 0x000fe200078e02f5 */
[----:B------:R-:W-:Y:S01]  /*28d0*/  IADD3 R28, P1, R218, UR6, RZ ;  /* 0x00000006da1c7c10 */ /* 0x000fe2000ff3e0ff */
[----:B------:R-:W-:Y:S03]  /*28e0*/  IMMA.16832.S8.S8.SAT R156, R192.ROW, R4.COL, R156 ;  /* 0x00000004c09c7237 */ /* 0x000fe60000445c9c */
[----:B------:R1:W-:Y:S01]  /*28f0*/  LDGSTS.E.BYPASS.128 [R31], [R24.64], !P0 ;  /* 0x00000000181f7fae */ /* 0x0003e2000c101c4c */
[----:B------:R-:W-:-:S03]  /*2900*/  IADD3.X R29, R217, UR7, RZ, P1, !PT ;  /* 0x00000007d91d7c10 */ /* 0x000fc60008ffe4ff */
[----:B------:R2:W-:Y:S01]  /*2910*/  LDGSTS.E.BYPASS.128 [R31+0x1000], [R26.64], !P0 ;  /* 0x010000001a1f7fae */ /* 0x0005e2000c101c4c */
[----:B------:R-:W-:Y:S03]  /*2920*/  IMMA.16832.S8.S8.SAT R144, R192.ROW, R8.COL, R144 ;  /* 0x00000008c0907237 */ /* 0x000fe60000445c90 */
[----:B------:R2:W-:Y:S01]  /*2930*/  LDGSTS.E.BYPASS.128 [R31+0x2000], [R18.64], !P0 ;  /* 0x02000000121f7fae */ /* 0x0005e2000c101c4c */
[----:B-1----:R-:W-:Y:S01]  /*2940*/  IADD3 R24, P3, R220, UR6, RZ ;  /* 0x00000006dc187c10 */ /* 0x002fe2000ff7e0ff */
[----:B------:R-:W-:-:S03]  /*2950*/  UIADD3 UR6, UP0, UR6, 0x80, URZ ;  /* 0x0000008006067890 */ /* 0x000fc6000ff1e03f */
[C---:B------:R-:W-:Y:S01]  /*2960*/  IMMA.16832.S8.S8.SAT R140, R192.reuse.ROW, R12.COL, R140 ;  /* 0x0000000cc08c7237 */ /* 0x040fe20000445c8c */
[----:B------:R2:W-:Y:S01]  /*2970*/  LDGSTS.E.BYPASS.128 [R31+0x3000], [R20.64], !P0 ;  /* 0x03000000141f7fae */ /* 0x0005e2000c101c4c */
[----:B------:R-:W-:Y:S01]  /*2980*/  IADD3.X R25, R219, UR7, RZ, P3, !PT ;  /* 0x00000007db197c10 */ /* 0x000fe20009ffe4ff */
[----:B------:R-:W-:Y:S02]  /*2990*/  UIADD3.X UR7, URZ, UR7, URZ, UP0, !UPT ;  /* 0x000000073f077290 */ /* 0x000fe400087fe43f */
[----:B------:R-:W-:Y:S01]  /*29a0*/  UISETP.NE.U32.AND UP0, UPT, UR6, 0x3000, UPT ;  /* 0x000030000600788c */ /* 0x000fe2000bf05070 */
[----:B------:R2:W-:Y:S02]  /*29b0*/  LDGSTS.E.BYPASS.128 [R31+0x4000], [R16.64], !P0 ;  /* 0x04000000101f7fae */ /* 0x0005e4000c101c4c */
[----:B------:R-:W-:Y:S01]  /*29c0*/  IMMA.16832.S8.S8.SAT R52, R192.ROW, R32.COL, R52 ;  /* 0x00000020c0347237 */ /* 0x000fe20000445c34 */
[----:B------:R-:W-:Y:S01]  /*29d0*/  UISETP.NE.AND.EX UP0, UPT, UR7, URZ, UPT, UP0 ;  /* 0x0000003f0700728c */ /* 0x000fe2000bf05300 */
[----:B------:R2:W-:Y:S04]  /*29e0*/  LDGSTS.E.BYPASS.128 [R31+0x5000], [R22.64], !P0 ;  /* 0x05000000161f7fae */ /* 0x0005e8000c101c4c */
[----:B------:R2:W-:Y:S02]  /*29f0*/  LDGSTS.E.BYPASS.128 [R31+0x6000], [R28.64], !P0 ;  /* 0x060000001c1f7fae */ /* 0x0005e4000c101c4c */
[----:B------:R-:W-:Y:S02]  /*2a00*/  IMMA.16832.S8.S8.SAT R156, R172.ROW, R6.COL, R156 ;  /* 0x00000006ac9c7237 */ /* 0x000fe40000445c9c */
[----:B------:R2:W-:Y:S01]  /*2a10*/  LDGSTS.E.BYPASS.128 [R31+0x7000], [R24.64], !P0 ;  /* 0x07000000181f7fae */ /* 0x0005e2000c101c4c */
[----:B------:R-:W-:-:S03]  /*2a20*/  PLOP3.LUT P0, PT, PT, PT, UP0, 0x80, 0x0 ;  /* 0x000000000000781c */ /* 0x000fc60003f0f008 */
[----:B------:R-:W0:Y:S02]  /*2a30*/  LDGDEPBAR ;  /* 0x00000000000079af */ /* 0x000e240000000000 */
[C---:B------:R-:W-:Y:S08]  /*2a40*/  IMMA.16832.S8.S8.SAT R144, R172.reuse.ROW, R10.COL, R144 ;  /* 0x0000000aac907237 */ /* 0x040ff00000445c90 */
[C---:B------:R-:W-:Y:S08]  /*2a50*/  IMMA.16832.S8.S8.SAT R140, R172.reuse.ROW, R14.COL, R140 ;  /* 0x0000000eac8c7237 */ /* 0x040ff00000445c8c */
[----:B------:R-:W-:Y:S08]  /*2a60*/  IMMA.16832.S8.S8.SAT R52, R172.ROW, R34.COL, R52 ;  /* 0x00000022ac347237 */ /* 0x000ff00000445c34 */
[C---:B------:R-:W-:Y:S08]  /*2a70*/  IMMA.16832.S8.S8.SAT R56, R84.reuse.ROW, R6.COL, R56 ;  /* 0x0000000654387237 */ /* 0x040ff00000445c38 */
[C---:B------:R-:W-:Y:S08]  /*2a80*/  IMMA.16832.S8.S8.SAT R60, R84.reuse.ROW, R10.COL, R60 ;  /* 0x0000000a543c7237 */ /* 0x040ff00000445c3c */
[C---:B------:R-:W-:Y:S08]  /*2a90*/  IMMA.16832.S8.S8.SAT R64, R84.reuse.ROW, R14.COL, R64 ;  /* 0x0000000e54407237 */ /* 0x040ff00000445c40 */
[----:B------:R-:W-:Y:S08]  /*2aa0*/  IMMA.16832.S8.S8.SAT R84, R84.ROW, R34.COL, R88 ;  /* 0x0000002254547237 */ /* 0x000ff00000445c58 */
[C---:B------:R-:W-:Y:S08]  /*2ab0*/  IMMA.16832.S8.S8.SAT R4, R92.reuse.ROW, R6.COL, R96 ;  /* 0x000000065c047237 */ /* 0x040ff00000445c60 */
[C---:B------:R-:W-:Y:S08]  /*2ac0*/  IMMA.16832.S8.S8.SAT R8, R92.reuse.ROW, R10.COL, R100 ;  /* 0x0000000a5c087237 */ /* 0x040ff00000445c64 */
[C---:B------:R-:W-:Y:S08]  /*2ad0*/  IMMA.16832.S8.S8.SAT R12, R92.reuse.ROW, R14.COL, R104 ;  /* 0x0000000e5c0c7237 */ /* 0x040ff00000445c68 */
[----:B------:R-:W-:Y:S01]  /*2ae0*/  IMMA.16832.S8.S8.SAT R172, R92.ROW, R34.COL, R124 ;  /* 0x000000225cac7237 */ /* 0x000fe20000445c7c */
[----:B--2---:R-:W-:Y:S07]  /*2af0*/  @P0 BRA `(.L_x_0) ;  /* 0xfffff14000000947 */ /* 0x004fee000383ffff */
[----:B------:R-:W1:Y:S01]  /*2b00*/  S2R R17, SR_TID.X ;  /* 0x0000000000117919 */ /* 0x000e620000002100 */
[----:B------:R-:W-:Y:S01]  /*2b10*/  IMAD.U32 R103, RZ, RZ, UR10 ;  /* 0x0000000aff677e24 */ /* 0x000fe2000f8e00ff */
[----:B------:R-:W-:-:S04]  /*2b20*/  DEPBAR.LE SB0, 0x0 ;  /* 0x000080000000791a */ /* 0x000fc80000000000 */
[C---:B-1----:R-:W-:Y:S01]  /*2b30*/  IMAD.SHL.U32 R0, R17.reuse, 0x40, RZ ;  /* 0x0000004011007824 */ /* 0x042fe200078e00ff */
[----:B------:R-:W-:Y:S01]  /*2b40*/  SHF.R.U32.HI R3, RZ, 0x6, R17 ;  /* 0x00000006ff037819 */ /* 0x000fe20000011611 */
[C---:B------:R-:W-:Y:S01]  /*2b50*/  IMAD.SHL.U32 R2, R17.reuse, 0x4, RZ ;  /* 0x0000000411027824 */ /* 0x040fe200078e00ff */
[----:B------:R-:W-:Y:S02]  /*2b60*/  LOP3.LUT R16, R17, 0x10, RZ, 0xc0, !PT ;  /* 0x0000001011107812 */ /* 0x000fe400078ec0ff */
[----:B------:R-:W-:Y:S02]  /*2b70*/  LOP3.LUT R0, R0, 0x300, RZ, 0xc0, !PT ;  /* 0x0000030000007812 */ /* 0x000fe400078ec0ff */
[----:B------:R-:W-:Y:S02]  /*2b80*/  LOP3.LUT R103, R103, 0xfc, R2, 0xf8, !PT ;  /* 0x000000fc67677812 */ /* 0x000fe400078ef802 */
[----:B------:R-:W-:Y:S02]  /*2b90*/  LOP3.LUT R247, R0, 0x6, R247, 0xf8, !PT ;  /* 0x0000000600f77812 */ /* 0x000fe400078ef8f7 */
[----:B------:R-:W-:Y:S01]  /*2ba0*/  SGXT.U32 R0, R3, 0x2 ;  /* 0x000000020300781a */ /* 0x000fe20000000000 */
[----:B------:R-:W-:Y:S01]  /*2bb0*/  BAR.SYNC.DEFER_BLOCKING 0x0 ;  /* 0x0000000000007b1d */ /* 0x000fe20000010000 */
[----:B------:R-:W-:Y:S01]  /*2bc0*/  ISETP.GE.AND P0, PT, R103, 0xc00, PT ;  /* 0x00000c006700780c */ /* 0x000fe20003f06270 */
[----:B------:R-:W-:Y:S01]  /*2bd0*/  IMAD R247, R16, 0x40, R247 ;  /* 0x0000004010f77824 */ /* 0x000fe200078e02f7 */
[----:B------:R-:W-:-:S02]  /*2be0*/  LOP3.LUT R0, R0, UR14, RZ, 0xfc, !PT ;  /* 0x0000000e00007c12 */ /* 0x000fc4000f8efcff */
[----:B------:R-:W-:Y:S02]  /*2bf0*/  LOP3.LUT R16, R228, 0x18, RZ, 0xc0, !PT ;  /* 0x00000018e4107812 */ /* 0x000fe400078ec0ff */
[C---:B------:R-:W-:Y:S01]  /*2c00*/  LOP3.LUT R3, R0.reuse, 0xc, RZ, 0xfc, !PT ;  /* 0x0000000c00037812 */ /* 0x040fe200078efcff */
[----:B------:R-:W-:Y:S01]  /*2c10*/  IMAD R103, R0, 0xc00, R103 ;  /* 0x00000c0000677824 */ /* 0x000fe200078e0267 */
[----:B------:R-:W-:Y:S01]  /*2c20*/  LOP3.LUT R17, R17, 0x80, RZ, 0xc0, !PT ;  /* 0x0000008011117812 */ /* 0x000fe200078ec0ff */
[----:B------:R-:W-:Y:S01]  /*2c30*/  IMAD.IADD R16, R247, 0x1, R16 ;  /* 0x00000001f7107824 */ /* 0x000fe200078e0210 */
[----:B------:R-:W-:Y:S02]  /*2c40*/  ISETP.LT.AND P4, PT, R3, 0x200, !P0 ;  /* 0x000002000300780c */ /* 0x000fe40004781270 */
[----:B------:R-:W-:Y:S01]  /*2c50*/  LOP3.LUT R3, R228, 0x30, RZ, 0xc0, !PT ;  /* 0x00000030e4037812 */ /* 0x000fe200078ec0ff */
[----:B------:R-:W-:Y:S01]  /*2c60*/  IMAD R16, R17, 0x20, R16 ;  /* 0x0000002011107824 */ /* 0x000fe200078e0210 */
[----:B------:R-:W-:-:S02]  /*2c70*/  LOP3.LUT R2, R2, 0x3fc, RZ, 0xc0, !PT ;  /* 0x000003fc02027812 */ /* 0x000fc400078ec0ff */
[----:B------:R-:W-:Y:S02]  /*2c80*/  LOP3.LUT R18, R0, 0x8, RZ, 0xfc, !PT ;  /* 0x0000000800127812 */ /* 0x000fe400078efcff */
[C---:B------:R-:W-:Y:S01]  /*2c90*/  LOP3.LUT R17, R2.reuse, 0x800, RZ, 0xfc, !PT ;  /* 0x0000080002117812 */ /* 0x040fe200078efcff */
[----:B------:R-:W-:Y:S01]  /*2ca0*/  IMAD R100, R2, 0x4, R3 ;  /* 0x0000000402647824 */ /* 0x000fe200078e0203 */
[----:B------:R-:W-:Y:S02]  /*2cb0*/  LOP3.LUT R19, R0, 0x4, RZ, 0xfc, !PT ;  /* 0x0000000400137812 */ /* 0x000fe400078efcff */
[----:B------:R-:W-:Y:S02]  /*2cc0*/  ISETP.LT.AND P5, PT, R18, 0x200, !P0 ;  /* 0x000002001200780c */ /* 0x000fe400047a1270 */
[----:B------:R-:W-:Y:S02]  /*2cd0*/  LOP3.LUT R3, R2, 0x400, RZ, 0xfc, !PT ;  /* 0x0000040002037812 */ /* 0x000fe400078efcff */
[----:B------:R-:W-:-:S02]  /*2ce0*/  LOP3.LUT R18, R0, 0x14, RZ, 0xfc, !PT ;  /* 0x0000001400127812 */ /* 0x000fc400078efcff */
[----:B------:R-:W-:Y:S02]  /*2cf0*/  SHF.R.U32.HI R17, RZ, 0x4, R17 ;  /* 0x00000004ff117819 */ /* 0x000fe40000011611 */
[----:B------:R-:W-:Y:S02]  /*2d00*/  ISETP.LT.AND P6, PT, R19, 0x200, !P0 ;  /* 0x000002001300780c */ /* 0x000fe400047c1270 */
[----:B------:R-:W-:Y:S02]  /*2d10*/  LOP3.LUT R19, R0, 0x10, RZ, 0xfc, !PT ;  /* 0x0000001000137812 */ /* 0x000fe400078efcff */
[----:B------:R-:W-:Y:S02]  /*2d20*/  SHF.R.U32.HI R3, RZ, 0x4, R3 ;  /* 0x00000004ff037819 */ /* 0x000fe40000011603 */
[----:B------:R-:W-:Y:S02]  /*2d30*/  ISETP.LT.AND P2, PT, R18, 0x200, !P0 ;  /* 0x000002001200780c */ /* 0x000fe40004741270 */
[----:B------:R-:W-:-:S02]  /*2d40*/  LOP3.LUT R18, R2, 0xc00, RZ, 0xfc, !PT ;  /* 0x00000c0002127812 */ /* 0x000fc400078efcff */
[----:B------:R-:W-:Y:S02]  /*2d50*/  LOP3.LUT R17, R17, 0xb0, RZ, 0xc0, !PT ;  /* 0x000000b011117812 */ /* 0x000fe400078ec0ff */
[----:B------:R-:W-:Y:S02]  /*2d60*/  ISETP.LT.AND P3, PT, R19, 0x200, !P0 ;  /* 0x000002001300780c */ /* 0x000fe40004761270 */
[----:B------:R-:W-:Y:S01]  /*2d70*/  LOP3.LUT R3, R3, 0x70, RZ, 0xc0, !PT ;  /* 0x0000007003037812 */ /* 0x000fe200078ec0ff */
[C---:B------:R-:W-:Y:S01]  /*2d80*/  IMAD R98, R2.reuse, 0x4, R17 ;  /* 0x0000000402627824 */ /* 0x040fe200078e0211 */
[C---:B------:R-:W-:Y:S02]  /*2d90*/  LOP3.LUT R19, R2.reuse, 0x1000, RZ, 0xfc, !PT ;  /* 0x0000100002137812 */ /* 0x040fe400078efcff */
[----:B------:R-:W-:Y:S01]  /*2da0*/  SHF.R.U32.HI R18, RZ, 0x4, R18 ;  /* 0x00000004ff127819 */ /* 0x000fe20000011612 */
[----:B------:R-:W-:Y:S01]  /*2db0*/  IMAD R101, R2, 0x4, R3 ;  /* 0x0000000402657824 */ /* 0x000fe200078e0203 */
[----:B------:R-:W-:-:S02]  /*2dc0*/  IADD3 R17, R16, 0x800, RZ ;  /* 0x0000080010117810 */ /* 0x000fc40007ffe0ff */
[----:B------:R-:W-:Y:S02]  /*2dd0*/  SHF.R.U32.HI R20, RZ, 0x4, R19 ;  /* 0x00000004ff147819 */ /* 0x000fe40000011613 */
[----:B------:R-:W-:Y:S02]  /*2de0*/  LOP3.LUT R19, R18, 0xf0, RZ, 0xc0, !PT ;  /* 0x000000f012137812 */ /* 0x000fe400078ec0ff */
[----:B------:R-:W-:Y:S02]  /*2df0*/  SHF.R.U32.HI R3, RZ, 0x4, R16 ;  /* 0x00000004ff037819 */ /* 0x000fe40000011610 */
[----:B------:R-:W-:Y:S01]  /*2e00*/  SHF.R.U32.HI R18, RZ, 0x4, R17 ;  /* 0x00000004ff127819 */ /* 0x000fe20000011611 */
[----:B------:R-:W-:Y:S01]  /*2e10*/  IMAD R96, R2, 0x4, R19 ;  /* 0x0000000402607824 */ /* 0x000fe200078e0213 */
[----:B------:R-:W-:Y:S02]  /*2e20*/  LOP3.LUT R17, R3, 0x1fc, RZ, 0xc0, !PT ;  /* 0x000001fc03117812 */ /* 0x000fe400078ec0ff */
[----:B------:R-:W-:-:S02]  /*2e30*/  LOP3.LUT R19, R18, 0xffffffc, RZ, 0xc0, !PT ;  /* 0x0ffffffc12137812 */ /* 0x000fc400078ec0ff */
[----:B------:R-:W-:Y:S01]  /*2e40*/  LOP3.LUT R21, R2, 0x1400, RZ, 0xfc, !PT ;  /* 0x0000140002157812 */ /* 0x000fe200078efcff */
[----:B------:R-:W-:Y:S01]  /*2e50*/  IMAD R102, R16, 0x4, R17 ;  /* 0x0000000410667824 */ /* 0x000fe200078e0211 */
[----:B------:R-:W-:Y:S01]  /*2e60*/  LOP3.LUT R17, R18, 0xffffff0, RZ, 0xc0, !PT ;  /* 0x0ffffff012117812 */ /* 0x000fe200078ec0ff */
[----:B------:R-:W-:Y:S01]  /*2e70*/  IMAD R192, R16, 0x4, R19 ;  /* 0x0000000410c07824 */ /* 0x000fe200078e0213 */
[----:B------:R-:W-:Y:S02]  /*2e80*/  LOP3.LUT R22, R2, 0x1800, RZ, 0xfc, !PT ;  /* 0x0000180002167812 */ /* 0x000fe400078efcff */
[----:B------:R-:W-:Y:S01]  /*2e90*/  STS.64 [R102], R128 ;  /* 0x0000008066007388 */ /* 0x000fe20000000a00 */
[----:B------:R-:W-:Y:S01]  /*2ea0*/  IMAD R193, R16, 0x4, R17 ;  /* 0x0000000410c17824 */ /* 0x000fe200078e0211 */
[----:B------:R-:W-:Y:S02]  /*2eb0*/  LOP3.LUT R23, R2, 0x1c00, RZ, 0xfc, !PT ;  /* 0x00001c0002177812 */ /* 0x000fe400078efcff */
[----:B------:R-:W-:Y:S01]  /*2ec0*/  STS.64 [R192+0x2000], R130 ;  /* 0x00200082c0007388 */ /* 0x000fe20000000a00 */
[----:B------:R-:W-:-:S02]  /*2ed0*/  SHF.R.U32.HI R21, RZ, 0x4, R21 ;  /* 0x00000004ff157819 */ /* 0x000fc40000011615 */
[----:B------:R-:W-:Y:S01]  /*2ee0*/  SHF.R.U32.HI R22, RZ, 0x4, R22 ;  /* 0x00000004ff167819 */ /* 0x000fe20000011616 */
[----:B------:R-:W-:Y:S01]  /*2ef0*/  STS.64 [R102+0x80], R132 ;  /* 0x0000808466007388 */ /* 0x000fe20000000a00 */
[----:B------:R-:W-:Y:S02]  /*2f00*/  SHF.R.U32.HI R24, RZ, 0x4, R23 ;  /* 0x00000004ff187819 */ /* 0x000fe40000011617 */
[----:B------:R-:W-:Y:S01]  /*2f10*/  LOP3.LUT R99, R20, 0x130, RZ, 0xc0, !PT ;  /* 0x0000013014637812 */ /* 0x000fe200078ec0ff */
[----:B------:R-:W-:Y:S01]  /*2f20*/  STS.64 [R192+0x2080], R134 ;  /* 0x00208086c0007388 */ /* 0x000fe20000000a00 */
[----:B------:R-:W-:Y:S02]  /*2f30*/  LOP3.LUT R21, R21, 0x170, RZ, 0xc0, !PT ;  /* 0x0000017015157812 */ /* 0x000fe400078ec0ff */
[----:B------:R-:W-:Y:S01]  /*2f40*/  LOP3.LUT R23, R22, 0x1b0, RZ, 0xc0, !PT ;  /* 0x000001b016177812 */ /* 0x000fe200078ec0ff */
[----:B------:R-:W-:Y:S01]  /*2f50*/  STS.64 [R102+0x100], R136 ;  /* 0x0001008866007388 */ /* 0x000fe20000000a00 */
[----:B------:R-:W-:Y:S01]  /*2f60*/  LOP3.LUT R25, R24, 0x1f0, RZ, 0xc0, !PT ;  /* 0x000001f018197812 */ /* 0x000fe200078ec0ff */
[----:B------:R-:W-:Y:S01]  /*2f70*/  IMAD R99, R2, 0x4, R99 ;  /* 0x0000000402637824 */ /* 0x000fe200078e0263 */
[----:B------:R-:W-:Y:S01]  /*2f80*/  ISETP.LT.AND P1, PT, R0, 0x200, !P0 ;  /* 0x000002000000780c */ /* 0x000fe20004721270 */
[----:B------:R-:W-:Y:S01]  /*2f90*/  STS.64 [R193+0x2100], R138 ;  /* 0x0021008ac1007388 */ /* 0x000fe20000000a00 */
[----:B------:R-:W-:-:S02]  /*2fa0*/  IMAD R97, R2, 0x4, R21 ;  /* 0x0000000402617824 */ /* 0x000fc400078e0215 */
[C---:B------:R-:W-:Y:S01]  /*2fb0*/  IMAD R3, R2.reuse, 0x4, R23 ;  /* 0x0000000402037824 */ /* 0x040fe200078e0217 */
[----:B------:R-:W-:Y:S01]  /*2fc0*/  STS.64 [R102+0x180], R148 ;  /* 0x0001809466007388 */ /* 0x000fe20000000a00 */
[----:B------:R-:W-:-:S03]  /*2fd0*/  IMAD R2, R2, 0x4, R25 ;  /* 0x0000000402027824 */ /* 0x000fc600078e0219 */
[----:B------:R-:W-:Y:S04]  /*2fe0*/  STS.64 [R193+0x2180], R150 ;  /* 0x00218096c1007388 */ /* 0x000fe80000000a00 */
        /* <DEDUP_REMOVED lines=8> */
[----:B------:R-:W-:Y:S06]  /*3070*/  BAR.SYNC.DEFER_BLOCKING 0x0 ;  /* 0x0000000000007b1d */ /* 0x000fec0000010000 */
[----:B------:R-:W1:Y:S04]  /*3080*/  LDS.128 R132, [R100] ;  /* 0x0000000064847984 */ /* 0x000e680000000c00 */
[----:B------:R-:W2:Y:S04]  /*3090*/  LDS.128 R92, [R101+0x1000] ;  /* 0x00100000655c7984 */ /* 0x000ea80000000c00 */
[----:B------:R-:W3:Y:S04]  /*30a0*/  LDS.128 R88, [R98+0x2000] ;  /* 0x0020000062587984 */ /* 0x000ee80000000c00 */
[----:B------:R-:W4:Y:S04]  /*30b0*/  LDS.128 R32, [R96+0x3000] ;  /* 0x0030000060207984 */ /* 0x000f280000000c00 */
[----:B------:R-:W1:Y:S04]  /*30c0*/  LDS.128 R28, [R99+0x4000] ;  /* 0x00400000631c7984 */ /* 0x000e680000000c00 */
[----:B------:R-:W1:Y:S04]  /*30d0*/  LDS.128 R24, [R97+0x5000] ;  /* 0x0050000061187984 */ /* 0x000e680000000c00 */
[----:B------:R-:W1:Y:S04]  /*30e0*/  LDS.128 R20, [R3+0x6000] ;  /* 0x0060000003147984 */ /* 0x000e680000000c00 */
[----:B------:R-:W1:Y:S04]  /*30f0*/  LDS.128 R16, [R2+0x7000] ;  /* 0x0070000002107984 */ /* 0x000e680000000c00 */
[----:B------:R-:W-:Y:S06]  /*3100*/  BAR.SYNC.DEFER_BLOCKING 0x0 ;  /* 0x0000000000007b1d */ /* 0x000fec0000010000 */
[----:B------:R-:W-:Y:S04]  /*3110*/  STS.64 [R102], R156 ;  /* 0x0000009c66007388 */ /* 0x000fe80000000a00 */
        /* <DEDUP_REMOVED lines=17> */
[----:B------:R-:W1:Y:S04]  /*3230*/  LDS.128 R124, [R101+0x1000] ;  /* 0x00100000657c7984 */ /* 0x000e680000000c00 */
[----:B------:R-:W1:Y:S04]  /*3240*/  LDS.128 R112, [R98+0x2000] ;  /* 0x0020000062707984 */ /* 0x000e680000000c00 */
[----:B------:R-:W1:Y:S04]  /*3250*/  LDS.128 R108, [R96+0x3000] ;  /* 0x00300000606c7984 */ /* 0x000e680000000c00 */
        /* <DEDUP_REMOVED lines=13> */
[----:B------:R1:W-:Y:S04]  /*3330*/  STS.64 [R102+0x200], R72 ;  /* 0x0002004866007388 */ /* 0x0003e80000000a00 */
[----:B------:R-:W-:Y:S04]  /*3340*/  STS.64 [R193+0x2200], R74 ;  /* 0x0022004ac1007388 */ /* 0x000fe80000000a00 */
[----:B------:R-:W-:Y:S04]  /*3350*/  STS.64 [R102+0x280], R76 ;  /* 0x0002804c66007388 */ /* 0x000fe80000000a00 */
[----:B------:R-:W-:Y:S01]  /*3360*/  STS.64 [R193+0x2280], R78 ;  /* 0x0022804ec1007388 */ /* 0x000fe20000000a00 */
[----:B-1----:R-:W-:-:S03]  /*3370*/  IADD3 R73, R103, 0x12000, RZ ;  /* 0x0001200067497810 */ /* 0x002fc60007ffe0ff */
        /* <DEDUP_REMOVED lines=14> */
[----:B------:R1:W-:Y:S04]  /*3460*/  STS.64 [R102], R4 ;  /* 0x0000000466007388 */ /* 0x0003e80000000a00 */
[----:B------:R2:W-:Y:S04]  /*3470*/  STS.64 [R192+0x2000], R6 ;  /* 0x00200006c0007388 */ /* 0x0005e80000000a00 */
[----:B------:R3:W-:Y:S04]  /*3480*/  STS.64 [R102+0x80], R8 ;  /* 0x0000800866007388 */ /* 0x0007e80000000a00 */
[----:B------:R4:W-:Y:S01]  /*3490*/  STS.64 [R192+0x2080], R10 ;  /* 0x0020800ac0007388 */ /* 0x0009e20000000a00 */
[----:B-1----:R-:W-:Y:S01]  /*34a0*/  IMAD.MOV.U32 R4, RZ, RZ, 0x4 ;  /* 0x00000004ff047424 */ /* 0x002fe200078e00ff */
[----:B------:R-:W-:-:S02]  /*34b0*/  LOP3.LUT R5, R0, 0x18, RZ, 0xfc, !PT ;  /* 0x0000001800057812 */ /* 0x000fc400078efcff */
[----:B------:R1:W-:Y:S01]  /*34c0*/  STS.64 [R102+0x100], R12 ;  /* 0x0001000c66007388 */ /* 0x0003e20000000a00 */
[----:B--2---:R-:W-:-:S03]  /*34d0*/  IMAD.WIDE R6, R103, R4, c[0x0][0x170] ;  /* 0x00005c0067067625 */ /* 0x004fc600078e0204 */
[----:B------:R2:W-:Y:S01]  /*34e0*/  STS.64 [R193+0x2100], R14 ;  /* 0x0021000ec1007388 */ /* 0x0005e20000000a00 */
[----:B---3--:R-:W-:-:S03]  /*34f0*/  IADD3 R9, R103, 0x3000, RZ ;  /* 0x0000300067097810 */ /* 0x008fc60007ffe0ff */
[----:B------:R-:W-:Y:S01]  /*3500*/  STS.64 [R102+0x180], R188 ;  /* 0x000180bc66007388 */ /* 0x000fe20000000a00 */
[----:B----4-:R-:W-:Y:S01]  /*3510*/  IADD3 R11, R103, 0x6000, RZ ;  /* 0x00006000670b7810 */ /* 0x010fe20007ffe0ff */
[-C--:B------:R-:W-:Y:S02]  /*3520*/  IMAD.WIDE R8, R9, R4.reuse, c[0x0][0x170] ;  /* 0x00005c0009087625 */ /* 0x080fe400078e0204 */
[----:B------:R-:W-:Y:S01]  /*3530*/  STS.64 [R193+0x2180], R190 ;  /* 0x002180bec1007388 */ /* 0x000fe20000000a00 */
[----:B-1----:R-:W-:Y:S01]  /*3540*/  IADD3 R13, R103, 0x9000, RZ ;  /* 0x00009000670d7810 */ /* 0x002fe20007ffe0ff */
[-C--:B------:R-:W-:Y:S02]  /*3550*/  IMAD.WIDE R10, R11, R4.reuse, c[0x0][0x170] ;  /* 0x00005c000b0a7625 */ /* 0x080fe400078e0204 */
[----:B------:R-:W-:Y:S01]  /*3560*/  STS.64 [R102+0x200], R184 ;  /* 0x000200b866007388 */ /* 0x000fe20000000a00 */
[----:B--2---:R-:W-:Y:S01]  /*3570*/  IADD3 R15, R103, 0xf000, RZ ;  /* 0x0000f000670f7810 */ /* 0x004fe20007ffe0ff */
[----:B------:R-:W-:Y:S01]  /*3580*/  IMAD.WIDE R12, R13, R4, c[0x0][0x170] ;  /* 0x00005c000d0c7625 */ /* 0x000fe200078e0204 */
[----:B------:R-:W-:Y:S01]  /*3590*/  LOP3.LUT R14, R0, 0x58, RZ, 0xfc, !PT ;  /* 0x00000058000e7812 */ /* 0x000fe200078efcff */
        /* <DEDUP_REMOVED lines=8> */
[----:B------:R1:W-:Y:S01]  /*3620*/  @P1 STG.E.128 [R6.64], R132 ;  /* 0x0000008406001986 */ /* 0x0003e2000c101d0c */
[----:B------:R-:W-:-:S02]  /*3630*/  ISETP.LT.AND P1, PT, R5, 0x200, !P0 ;  /* 0x000002000500780c */ /* 0x000fc40004721270 */
[C---:B------:R-:W-:Y:S01]  /*3640*/  LOP3.LUT R5, R0.reuse, 0x1c, RZ, 0xfc, !PT ;  /* 0x0000001c00057812 */ /* 0x040fe200078efcff */
[----:B------:R2:W-:Y:S03]  /*3650*/  @P6 STG.E.128 [R8.64], R92 ;  /* 0x0000005c08006986 */ /* 0x0005e6000c101d0c */
[----:B------:R-:W-:Y:S01]  /*3660*/  ISETP.LT.AND P6, PT, R5, 0x200, !P0 ;  /* 0x000002000500780c */ /* 0x000fe200047c1270 */
[----:B------:R3:W-:Y:S01]  /*3670*/  @P5 STG.E.128 [R10.64], R88 ;  /* 0x000000580a005986 */ /* 0x0007e2000c101d0c */
[----:B------:R-:W-:-:S03]  /*3680*/  LOP3.LUT R5, R0, 0x20, RZ, 0xfc, !PT ;  /* 0x0000002000057812 */ /* 0x000fc600078efcff */
[----:B------:R4:W-:Y:S01]  /*3690*/  @P4 STG.E.128 [R12.64], R32 ;  /* 0x000000200c004986 */ /* 0x0009e2000c101d0c */
[----:B------:R-:W-:Y:S02]  /*36a0*/  ISETP.LT.AND P5, PT, R5, 0x200, !P0 ;  /* 0x000002000500780c */ /* 0x000fe400047a1270 */
[C---:B------:R-:W-:Y:S01]  /*36b0*/  LOP3.LUT R5, R0.reuse, 0x24, RZ, 0xfc, !PT ;  /* 0x0000002400057812 */ /* 0x040fe200078efcff */
[----:B------:R-:W-:Y:S01]  /*36c0*/  LDS.128 R32, [R96+0x3000] ;  /* 0x0030000060207984 */ /* 0x000fe20000000c00 */
[----:B-1----:R-:W-:Y:S02]  /*36d0*/  IADD3 R7, R103, 0xc000, RZ ;  /* 0x0000c00067077810 */ /* 0x002fe40007ffe0ff */
[----:B------:R-:W-:Y:S02]  /*36e0*/  ISETP.LT.AND P4, PT, R5, 0x200, !P0 ;  /* 0x000002000500780c */ /* 0x000fe40004781270 */
[----:B------:R-:W-:Y:S01]  /*36f0*/  LOP3.LUT R5, R0, 0x28, RZ, 0xfc, !PT ;  /* 0x0000002800057812 */ /* 0x000fe200078efcff */
[----:B------:R-:W-:-:S04]  /*3700*/  IMAD.WIDE R6, R7, R4, c[0x0][0x170] ;  /* 0x00005c0007067625 */ /* 0x000fc800078e0204 */
[-C--:B--2---:R-:W-:Y:S01]  /*3710*/  IMAD.WIDE R8, R15, R4.reuse, c[0x0][0x170] ;  /* 0x00005c000f087625 */ /* 0x084fe200078e0204 */
[----:B------:R1:W-:Y:S01]  /*3720*/  @P3 STG.E.128 [R6.64], R28 ;  /* 0x0000001c06003986 */ /* 0x0003e2000c101d0c */
[----:B------:R-:W-:Y:S02]  /*3730*/  ISETP.LT.AND P3, PT, R5, 0x200, !P0 ;  /* 0x000002000500780c */ /* 0x000fe40004761270 */
[C---:B------:R-:W-:Y:S01]  /*3740*/  LOP3.LUT R5, R0.reuse, 0x2c, RZ, 0xfc, !PT ;  /* 0x0000002c00057812 */ /* 0x040fe200078efcff */
[-C--:B---3--:R-:W-:Y:S01]  /*3750*/  IMAD.WIDE R10, R73, R4.reuse, c[0x0][0x170] ;  /* 0x00005c00490a7625 */ /* 0x088fe200078e0204 */
[----:B------:R2:W-:Y:S01]  /*3760*/  @P2 STG.E.128 [R8.64], R24 ;  /* 0x0000001808002986 */ /* 0x0005e2000c101d0c */
[----:B----4-:R-:W-:Y:S02]  /*3770*/  IADD3 R13, R103, 0x15000, RZ ;  /* 0x00015000670d7810 */ /* 0x010fe40007ffe0ff */
[----:B------:R-:W-:Y:S01]  /*3780*/  ISETP.LT.AND P2, PT, R5, 0x200, !P0 ;  /* 0x000002000500780c */ /* 0x000fe20004741270 */
[----:B------:R3:W-:Y:S01]  /*3790*/  @P1 STG.E.128 [R10.64], R20 ;  /* 0x000000140a001986 */ /* 0x0007e2000c101d0c */
[----:B------:R-:W-:Y:S01]  /*37a0*/  LOP3.LUT R5, R0, 0x30, RZ, 0xfc, !PT ;  /* 0x0000003000057812 */ /* 0x000fe200078efcff */
[----:B------:R-:W-:Y:S01]  /*37b0*/  IMAD.WIDE R12, R13, R4, c[0x0][0x170] ;  /* 0x00005c000d0c7625 */ /* 0x000fe200078e0204 */
[----:B------:R-:W-:Y:S01]  /*37c0*/  IADD3 R15, R103, 0x18000, RZ ;  /* 0x00018000670f7810 */ /* 0x000fe20007ffe0ff */
[----:B------:R-:W4:Y:S01]  /*37d0*/  LDS.128 R20, [R100] ;  /* 0x0000000064147984 */ /* 0x000f220000000c00 */
[----:B------:R-:W-:-:S02]  /*37e0*/  ISETP.LT.AND P1, PT, R5, 0x200, !P0 ;  /* 0x000002000500780c */ /* 0x000fc40004721270 */
[C---:B------:R-:W-:Y:S01]  /*37f0*/  LOP3.LUT R5, R0.reuse, 0x34, RZ, 0xfc, !PT ;  /* 0x0000003400057812 */ /* 0x040fe200078efcff */
[----:B------:R3:W-:Y:S01]  /*3800*/  @P6 STG.E.128 [R12.64], R16 ;  /* 0x000000100c006986 */ /* 0x0007e2000c101d0c */
[----:B-1----:R-:W-:Y:S01]  /*3810*/  IADD3 R29, R103, 0x1b000, RZ ;  /* 0x0001b000671d7810 */ /* 0x002fe20007ffe0ff */
[-C--:B------:R-:W-:Y:S01]  /*3820*/  IMAD.WIDE R6, R15, R4.reuse, c[0x0][0x170] ;  /* 0x00005c000f067625 */ /* 0x080fe200078e0204 */
[----:B------:R-:W-:Y:S01]  /*3830*/  ISETP.LT.AND P6, PT, R5, 0x200, !P0 ;  /* 0x000002000500780c */ /* 0x000fe200047c1270 */
[----:B------:R-:W1:Y:S01]  /*3840*/  LDS.128 R24, [R101+0x1000] ;  /* 0x0010000065187984 */ /* 0x000e620000000c00 */
[----:B------:R-:W-:Y:S01]  /*3850*/  LOP3.LUT R5, R0, 0x38, RZ, 0xfc, !PT ;  /* 0x0000003800057812 */ /* 0x000fe200078efcff */
[----:B--2---:R-:W-:Y:S01]  /*3860*/  IMAD.WIDE R8, R29, R4, c[0x0][0x170] ;  /* 0x00005c001d087625 */ /* 0x004fe200078e0204 */
[----:B------:R-:W-:Y:S01]  /*3870*/  IADD3 R15, R103, 0x21000, RZ ;  /* 0x00021000670f7810 */ /* 0x000fe20007ffe0ff */
[----:B------:R2:W-:Y:S01]  /*3880*/  @P5 STG.E.128 [R6.64], R128 ;  /* 0x0000008006005986 */ /* 0x0005e2000c101d0c */
[----:B------:R-:W-:-:S02]  /*3890*/  ISETP.LT.AND P5, PT, R5, 0x200, !P0 ;  /* 0x000002000500780c */ /* 0x000fc400047a1270 */
[----:B---3--:R-:W-:Y:S01]  /*38a0*/  IADD3 R11, R103, 0x1e000, RZ ;  /* 0x0001e000670b7810 */ /* 0x008fe20007ffe0ff */
[----:B------:R3:W-:Y:S01]  /*38b0*/  @P4 STG.E.128 [R8.64], R124 ;  /* 0x0000007c08004986 */ /* 0x0007e2000c101d0c */
[----:B------:R-:W-:-:S03]  /*38c0*/  LOP3.LUT R5, R0, 0x3c, RZ, 0xfc, !PT ;  /* 0x0000003c00057812 */ /* 0x000fc600078efcff */
[-C--:B------:R-:W-:Y:S01]  /*38d0*/  IMAD.WIDE R10, R11, R4.reuse, c[0x0][0x170] ;  /* 0x00005c000b0a7625 */ /* 0x080fe200078e0204 */
[----:B------:R-:W-:Y:S01]  /*38e0*/  ISETP.LT.AND P4, PT, R5, 0x200, !P0 ;  /* 0x000002000500780c */ /* 0x000fe20004781270 */
[----:B------:R-:W1:Y:S01]  /*38f0*/  LDS.128 R28, [R98+0x2000] ;  /* 0x00200000621c7984 */ /* 0x000e620000000c00 */
[C---:B------:R-:W-:Y:S01]  /*3900*/  LOP3.LUT R5, R0.reuse, 0x40, RZ, 0xfc, !PT ;  /* 0x0000004000057812 */ /* 0x040fe200078efcff */
[-C--:B------:R-:W-:Y:S01]  /*3910*/  IMAD.WIDE R12, R15, R4.reuse, c[0x0][0x170] ;  /* 0x00005c000f0c7625 */ /* 0x080fe200078e0204 */
[----:B------:R-:W-:Y:S01]  /*3920*/  IADD3 R17, R103, 0x24000, RZ ;  /* 0x0002400067117810 */ /* 0x000fe20007ffe0ff */
[----:B------:R4:W-:Y:S01]  /*3930*/  @P3 STG.E.128 [R10.64], R112 ;  /* 0x000000700a003986 */ /* 0x0009e2000c101d0c */
[----:B------:R-:W-:Y:S02]  /*3940*/  ISETP.LT.AND P3, PT, R5, 0x200, !P0 ;  /* 0x000002000500780c */ /* 0x000fe40004761270 */
[----:B------:R-:W-:Y:S01]  /*3950*/  LOP3.LUT R5, R0, 0x44, RZ, 0xfc, !PT ;  /* 0x0000004400057812 */ /* 0x000fe200078efcff */
[----:B--2---:R-:W-:Y:S01]  /*3960*/  IMAD.WIDE R6, R17, R4, c[0x0][0x170] ;  /* 0x00005c0011067625 */ /* 0x004fe200078e0204 */
[----:B------:R2:W-:Y:S01]  /*3970*/  @P2 STG.E.128 [R12.64], R108 ;  /* 0x0000006c0c002986 */ /* 0x0005e2000c101d0c */
[----:B------:R-:W-:-:S02]  /*3980*/  IADD3 R15, R103, 0x2a000, RZ ;  /* 0x0002a000670f7810 */ /* 0x000fc40007ffe0ff */
[----:B---3--:R-:W-:Y:S01]  /*3990*/  IADD3 R9, R103, 0x27000, RZ ;  /* 0x0002700067097810 */ /* 0x008fe20007ffe0ff */
[----:B------:R3:W-:Y:S01]  /*39a0*/  @P1 STG.E.128 [R6.64], R104 ;  /* 0x0000006806001986 */ /* 0x0007e2000c101d0c */
[----:B------:R-:W-:Y:S02]  /*39b0*/  ISETP.LT.AND P2, PT, R5, 0x200, !P0 ;  /* 0x000002000500780c */ /* 0x000fe40004741270 */
[C---:B------:R-:W-:Y:S01]  /*39c0*/  LOP3.LUT R5, R0.reuse, 0x48, RZ, 0xfc, !PT ;  /* 0x0000004800057812 */ /* 0x040fe200078efcff */
[-C--:B------:R-:W-:Y:S01]  /*39d0*/  IMAD.WIDE R8, R9, R4.reuse, c[0x0][0x170] ;  /* 0x00005c0009087625 */ /* 0x080fe200078e0204 */
[----:B------:R-:W-:Y:S02]  /*39e0*/  IADD3 R17, R103, 0x2d000, RZ ;  /* 0x0002d00067117810 */ /* 0x000fe40007ffe0ff */
[----:B------:R-:W-:Y:S02]  /*39f0*/  ISETP.LT.AND P1, PT, R5, 0x200, !P0 ;  /* 0x000002000500780c */ /* 0x000fe40004721270 */
[----:B------:R-:W-:Y:S01]  /*3a00*/  LOP3.LUT R5, R0, 0x4c, RZ, 0xfc, !PT ;  /* 0x0000004c00057812 */ /* 0x000fe200078efcff */
[----:B----4-:R-:W-:Y:S01]  /*3a10*/  IMAD.WIDE R10, R15, R4, c[0x0][0x170] ;  /* 0x00005c000f0a7625 */ /* 0x010fe200078e0204 */
[----:B------:R4:W-:Y:S01]  /*3a20*/  @P6 STG.E.128 [R8.64], R44 ;  /* 0x0000002c08006986 */ /* 0x0009e2000c101d0c */
[----:B------:R-:W-:-:S02]  /*3a30*/  IADD3 R15, R103, 0x33000, RZ ;  /* 0x00033000670f7810 */ /* 0x000fc40007ffe0ff */
[----:B------:R-:W-:Y:S01]  /*3a40*/  ISETP.LT.AND P6, PT, R5, 0x200, !P0 ;  /* 0x000002000500780c */ /* 0x000fe200047c1270 */
[-C--:B--2---:R-:W-:Y:S01]  /*3a50*/  IMAD.WIDE R12, R17, R4.reuse, c[0x0][0x170] ;  /* 0x00005c00110c7625 */ /* 0x084fe200078e0204 */
[C---:B------:R-:W-:Y:S01]  /*3a60*/  LOP3.LUT R5, R0.reuse, 0x50, RZ, 0xfc, !PT ;  /* 0x0000005000057812 */ /* 0x040fe200078efcff */
[----:B------:R2:W-:Y:S01]  /*3a70*/  @P5 STG.E.128 [R10.64], R40 ;  /* 0x000000280a005986 */ /* 0x0005e2000c101d0c */
[----:B---3--:R-:W-:Y:S02]  /*3a80*/  IADD3 R7, R103, 0x30000, RZ ;  /* 0x0003000067077810 */ /* 0x008fe40007ffe0ff */
[----:B------:R-:W-:Y:S01]  /*3a90*/  ISETP.LT.AND P5, PT, R5, 0x200, !P0 ;  /* 0x000002000500780c */ /* 0x000fe200047a1270 */
[----:B------:R3:W-:Y:S01]  /*3aa0*/  @P4 STG.E.128 [R12.64], R36 ;  /* 0x000000240c004986 */ /* 0x0007e2000c101d0c */
[----:B------:R-:W-:Y:S01]  /*3ab0*/  LOP3.LUT R5, R0, 0x54, RZ, 0xfc, !PT ;  /* 0x0000005400057812 */ /* 0x000fe200078efcff */
[----:B------:R-:W-:Y:S01]  /*3ac0*/  IMAD.WIDE R6, R7, R4, c[0x0][0x170] ;  /* 0x00005c0007067625 */ /* 0x000fe200078e0204 */
[----:B------:R-:W-:Y:S01]  /*3ad0*/  IADD3 R17, R103, 0x5a000, RZ ;  /* 0x0005a00067117810 */ /* 0x000fe20007ffe0ff */
[----:B------:R-:W1:Y:S01]  /*3ae0*/  LDS.128 R36, [R99+0x4000] ;  /* 0x0040000063247984 */ /* 0x000e620000000c00 */
[----:B------:R-:W-:-:S02]  /*3af0*/  ISETP.LT.AND P4, PT, R5, 0x200, !P0 ;  /* 0x000002000500780c */ /* 0x000fc40004781270 */
[----:B------:R-:W-:Y:S01]  /*3b00*/  LOP3.LUT R5, R0, 0x5c, RZ, 0xfc, !PT ;  /* 0x0000005c00057812 */ /* 0x000fe200078efcff */
[-C--:B----4-:R-:W-:Y:S01]  /*3b10*/  IMAD.WIDE R8, R15, R4.reuse, c[0x0][0x170] ;  /* 0x00005c000f087625 */ /* 0x090fe200078e0204 */
[----:B------:R4:W-:Y:S01]  /*3b20*/  @P3 STG.E.128 [R6.64], R120 ;  /* 0x0000007806003986 */ /* 0x0009e2000c101d0c */
[----:B------:R-:W-:Y:S02]  /*3b30*/  ISETP.LT.AND P3, PT, R14, 0x200, !P0 ;  /* 0x000002000e00780c */ /* 0x000fe40004761270 */
[----:B------:R-:W-:Y:S01]  /*3b40*/  IADD3 R15, R103, 0x4b000, RZ ;  /* 0x0004b000670f7810 */ /* 0x000fe20007ffe0ff */
[----:B------:R4:W-:Y:S01]  /*3b50*/  @P2 STG.E.128 [R8.64], R116 ;  /* 0x0000007408002986 */ /* 0x0009e2000c101d0c */
[----:B------:R-:W-:Y:S01]  /*3b60*/  ISETP.LT.AND P2, PT, R5, 0x200, !P0 ;  /* 0x000002000500780c */ /* 0x000fe20004741270 */
[----:B------:R-:W-:Y:S01]  /*3b70*/  IMAD.WIDE R16, R17, R4, c[0x0][0x170] ;  /* 0x00005c0011107625 */ /* 0x000fe200078e0204 */
[C---:B--2---:R-:W-:Y:S01]  /*3b80*/  IADD3 R11, R103.reuse, 0x36000, RZ ;  /* 0x00036000670b7810 */ /* 0x044fe20007ffe0ff */
[----:B------:R-:W2:Y:S01]  /*3b90*/  LDS.128 R40, [R97+0x5000] ;  /* 0x0050000061287984 */ /* 0x000ea20000000c00 */
[----:B------:R-:W-:-:S02]  /*3ba0*/  IADD3 R5, R103, 0x39000, RZ ;  /* 0x0003900067057810 */ /* 0x000fc40007ffe0ff */
[----:B---3--:R-:W-:Y:S01]  /*3bb0*/  IADD3 R13, R103, 0x3c000, RZ ;  /* 0x0003c000670d7810 */ /* 0x008fe20007ffe0ff */
[----:B------:R3:W1:Y:S01]  /*3bc0*/  LDS.128 R44, [R3+0x6000] ;  /* 0x00600000032c7984 */ /* 0x0006620000000c00 */
[----:B------:R-:W-:Y:S01]  /*3bd0*/  IMAD.WIDE R10, R11, R4, c[0x0][0x170] ;  /* 0x00005c000b0a7625 */ /* 0x000fe200078e0204 */
[----:B------:R-:W-:-:S03]  /*3be0*/  LOP3.LUT R12, R0, 0x60, RZ, 0xfc, !PT ;  /* 0x00000060000c7812 */ /* 0x000fc600078efcff */
[-C--:B----4-:R-:W-:Y:S01]  /*3bf0*/  IMAD.WIDE R6, R5, R4.reuse, c[0x0][0x170] ;  /* 0x00005c0005067625 */ /* 0x090fe200078e0204 */
[----:B------:R-:W-:Y:S01]  /*3c00*/  LOP3.LUT R5, R0, 0x64, RZ, 0xfc, !PT ;  /* 0x0000006400057812 */ /* 0x000fe200078efcff */
[----:B------:R4:W-:Y:S01]  /*3c10*/  @P1 STG.E.128 [R10.64], R68 ;  /* 0x000000440a001986 */ /* 0x0009e2000c101d0c */
[----:B------:R-:W-:Y:S01]  /*3c20*/  ISETP.LT.AND P1, PT, R12, 0x200, !P0 ;  /* 0x000002000c00780c */ /* 0x000fe20004721270 */
[----:B------:R-:W-:Y:S01]  /*3c30*/  IMAD.WIDE R8, R13, R4, c[0x0][0x170] ;  /* 0x00005c000d087625 */ /* 0x000fe200078e0204 */
[----:B------:R-:W-:Y:S01]  /*3c40*/  IADD3 R13, R103, 0x3f000, RZ ;  /* 0x0003f000670d7810 */ /* 0x000fe20007ffe0ff */
[----:B------:R4:W-:Y:S01]  /*3c50*/  @P6 STG.E.128 [R6.64], R64 ;  /* 0x0000004006006986 */ /* 0x0009e2000c101d0c */
[----:B------:R-:W-:Y:S02]  /*3c60*/  ISETP.LT.AND P6, PT, R5, 0x200, !P0 ;  /* 0x000002000500780c */ /* 0x000fe400047c1270 */
[C---:B------:R-:W-:Y:S01]  /*3c70*/  LOP3.LUT R5, R0.reuse, 0x68, RZ, 0xfc, !PT ;  /* 0x0000006800057812 */ /* 0x040fe200078efcff */
[----:B------:R2:W-:Y:S01]  /*3c80*/  @P5 STG.E.128 [R8.64], R60 ;  /* 0x0000003c08005986 */ /* 0x0005e2000c101d0c */
[----:B------:R-:W-:-:S02]  /*3c90*/  LOP3.LUT R12, R0, 0x6c, RZ, 0xfc, !PT ;  /* 0x0000006c000c7812 */ /* 0x000fc400078efcff */
[----:B------:R-:W-:Y:S02]  /*3ca0*/  ISETP.LT.AND P5, PT, R5, 0x200, !P0 ;  /* 0x000002000500780c */ /* 0x000fe400047a1270 */
[C---:B------:R-:W-:Y:S02]  /*3cb0*/  LOP3.LUT R5, R0.reuse, 0x70, RZ, 0xfc, !PT ;  /* 0x0000007000057812 */ /* 0x040fe400078efcff */
[----:B---3--:R-:W-:Y:S02]  /*3cc0*/  LOP3.LUT R3, R0, 0x78, RZ, 0xfc, !PT ;  /* 0x0000007800037812 */ /* 0x008fe400078efcff */
[----:B----4-:R-:W-:Y:S01]  /*3cd0*/  IADD3 R11, R103, 0x42000, RZ ;  /* 0x00042000670b7810 */ /* 0x010fe20007ffe0ff */
[----:B------:R-:W-:Y:S01]  /*3ce0*/  IMAD.WIDE R6, R13, R4, c[0x0][0x170] ;  /* 0x00005c000d067625 */ /* 0x000fe200078e0204 */
[----:B------:R-:W-:-:S03]  /*3cf0*/  IADD3 R13, R103, 0x45000, RZ ;  /* 0x00045000670d7810 */ /* 0x000fc60007ffe0ff */
[-C--:B--2---:R-:W-:Y:S01]  /*3d00*/  IMAD.WIDE R8, R11, R4.reuse, c[0x0][0x170] ;  /* 0x00005c000b087625 */ /* 0x084fe200078e0204 */
[----:B------:R2:W-:Y:S01]  /*3d10*/  @P4 STG.E.128 [R6.64], R56 ;  /* 0x0000003806004986 */ /* 0x0005e2000c101d0c */
[----:B------:R-:W-:Y:S02]  /*3d20*/  ISETP.LT.AND P4, PT, R12, 0x200, !P0 ;  /* 0x000002000c00780c */ /* 0x000fe40004781270 */
[-C--:B------:R-:W-:Y:S01]  /*3d30*/  IMAD.WIDE R10, R13, R4.reuse, c[0x0][0x170] ;  /* 0x00005c000d0a7625 */ /* 0x080fe200078e0204 */
[----:B------:R-:W-:Y:S01]  /*3d40*/  IADD3 R13, R103, 0x48000, RZ ;  /* 0x00048000670d7810 */ /* 0x000fe20007ffe0ff */
[----:B------:R3:W-:Y:S01]  /*3d50*/  @P3 STG.E.128 [R8.64], R48 ;  /* 0x0000003008003986 */ /* 0x0007e2000c101d0c */
[----:B------:R-:W-:Y:S02]  /*3d60*/  ISETP.LT.AND P3, PT, R5, 0x200, !P0 ;  /* 0x000002000500780c */ /* 0x000fe40004761270 */
[C---:B------:R-:W-:Y:S01]  /*3d70*/  LOP3.LUT R5, R0.reuse, 0x74, RZ, 0xfc, !PT ;  /* 0x0000007400057812 */ /* 0x040fe200078efcff */
[----:B------:R-:W-:Y:S01]  /*3d80*/  IMAD.WIDE R12, R13, R4, c[0x0][0x170] ;  /* 0x00005c000d0c7625 */ /* 0x000fe200078e0204 */
[----:B------:R-:W-:Y:S01]  /*3d90*/  LOP3.LUT R0, R0, 0x7c, RZ, 0xfc, !PT ;  /* 0x0000007c00007812 */ /* 0x000fe200078efcff */
[----:B------:R4:W-:Y:S01]  /*3da0*/  @P2 STG.E.128 [R10.64], R52 ;  /* 0x000000340a002986 */ /* 0x0009e2000c101d0c */
[----:B------:R-:W-:-:S03]  /*3db0*/  ISETP.LT.AND P2, PT, R5, 0x200, !P0 ;  /* 0x000002000500780c */ /* 0x000fc60004741270 */
[----:B------:R4:W-:Y:S01]  /*3dc0*/  @P1 STG.E.128 [R12.64], R20 ;  /* 0x000000140c001986 */ /* 0x0009e2000c101d0c */
[----:B------:R-:W-:Y:S01]  /*3dd0*/  ISETP.LT.AND P1, PT, R3, 0x200, !P0 ;  /* 0x000002000300780c */ /* 0x000fe20004721270 */
[----:B--2---:R-:W-:Y:S01]  /*3de0*/  IMAD.WIDE R6, R15, R4, c[0x0][0x170] ;  /* 0x00005c000f067625 */ /* 0x004fe200078e0204 */
[----:B------:R-:W-:Y:S02]  /*3df0*/  ISETP.LT.AND P0, PT, R0, 0x200, !P0 ;  /* 0x000002000000780c */ /* 0x000fe40004701270 */
[C---:B------:R-:W-:Y:S02]  /*3e00*/  IADD3 R3, R103.reuse, 0x54000, RZ ;  /* 0x0005400067037810 */ /* 0x040fe40007ffe0ff */
[C---:B---3--:R-:W-:Y:S01]  /*3e10*/  IADD3 R9, R103.reuse, 0x4e000, RZ ;  /* 0x0004e00067097810 */ /* 0x048fe20007ffe0ff */
[----:B-1----:R1:W-:Y:S01]  /*3e20*/  @P6 STG.E.128 [R6.64], R24 ;  /* 0x0000001806006986 */ /* 0x0023e2000c101d0c */
[----:B------:R-:W-:-:S03]  /*3e30*/  IADD3 R15, R103, 0x57000, RZ ;  /* 0x00057000670f7810 */ /* 0x000fc60007ffe0ff */
[----:B------:R-:W-:Y:S01]  /*3e40*/  IMAD.WIDE R8, R9, R4, c[0x0][0x170] ;  /* 0x00005c0009087625 */ /* 0x000fe200078e0204 */
[----:B----4-:R-:W-:-:S03]  /*3e50*/  IADD3 R11, R103, 0x51000, RZ ;  /* 0x00051000670b7810 */ /* 0x010fc60007ffe0ff */
[-C--:B------:R-:W-:Y:S01]  /*3e60*/  IMAD.WIDE R14, R15, R4.reuse, c[0x0][0x170] ;  /* 0x00005c000f0e7625 */ /* 0x080fe200078e0204 */
[----:B------:R1:W-:Y:S03]  /*3e70*/  @P5 STG.E.128 [R8.64], R28 ;  /* 0x0000001c08005986 */ /* 0x0003e6000c101d0c */
[----:B------:R-:W-:-:S04]  /*3e80*/  IMAD.WIDE R10, R11, R4, c[0x0][0x170] ;  /* 0x00005c000b0a7625 */ /* 0x000fc800078e0204 */
[----:B------:R-:W-:Y:S01]  /*3e90*/  IMAD.WIDE R12, R3, R4, c[0x0][0x170] ;  /* 0x00005c00030c7625 */ /* 0x000fe200078e0204 */
[----:B------:R1:W-:Y:S04]  /*3ea0*/  @P4 STG.E.128 [R10.64], R32 ;  /* 0x000000200a004986 */ /* 0x0003e8000c101d0c */
[----:B------:R1:W-:Y:S04]  /*3eb0*/  @P3 STG.E.128 [R12.64], R36 ;  /* 0x000000240c003986 */ /* 0x0003e8000c101d0c */
[----:B------:R1:W-:Y:S04]  /*3ec0*/  @P2 STG.E.128 [R14.64], R40 ;  /* 0x000000280e002986 */ /* 0x0003e8000c101d0c */
[----:B------:R1:W-:Y:S01]  /*3ed0*/  @P1 STG.E.128 [R16.64], R44 ;  /* 0x0000002c10001986 */ /* 0x0003e2000c101d0c */
[----:B------:R-:W-:Y:S05]  /*3ee0*/  @!P0 EXIT ;  /* 0x000000000000894d */ /* 0x000fea0003800000 */
[----:B-1----:R-:W1:Y:S01]  /*3ef0*/  LDS.128 R8, [R2+0x7000] ;  /* 0x0070000002087984 */ /* 0x002e620000000c00 */
[----:B------:R-:W-:-:S05]  /*3f00*/  IADD3 R5, R103, 0x5d000, RZ ;  /* 0x0005d00067057810 */ /* 0x000fca0007ffe0ff */
[----:B------:R-:W-:-:S05]  /*3f10*/  IMAD.WIDE R4, R5, R4, c[0x0][0x170] ;  /* 0x00005c0005047625 */ /* 0x000fca00078e0204 */
[----:B-1----:R-:W-:Y:S01]  /*3f20*/  STG.E.128 [R4.64], R8 ;  /* 0x0000000804007986 */ /* 0x002fe2000c101d0c */
[----:B------:R-:W-:Y:S05]  /*3f30*/  EXIT ;  /* 0x000000000000794d */ /* 0x000fea0003800000 */
.L_x_1:
[----:B------:R-:W-:-:S00]  /*3f40*/  BRA `(.L_x_1) ;  /* 0xfffffff000007947 */ /* 0x000fc0000383ffff */
[----:B------:R-:W-:-:S00]  /*3f50*/  NOP ;  /* 0x0000000000007918 */ /* 0x000fc00000000000 */
        /* <DEDUP_REMOVED lines=10> */
.L_x_2:


//--------------------- .nv.shared.triton_tem_fused__int_mm_14 --------------------------
	.section	.nv.shared.triton_tem_fused__int_mm_14,"aw",@nobits
	.sectionflags	@""
	.align	16
